//
// Generated by NVIDIA NVVM Compiler
//
// Compiler Build ID: CL-36424714
// Cuda compilation tools, release 13.0, V13.0.88
// Based on NVVM 20.0.0
//

.version 9.0
.target sm_100
.address_size 64

	// .globl	_Z14g_calc_lengthsPi
.const .align 4 .u32 c_num_words;
.const .align 1 .b8 c_words[11545];

.visible .entry _Z14g_calc_lengthsPi(
	.param .u64 .ptr .align 1 _Z14g_calc_lengthsPi_param_0
)
{
	.local .align 2 .b8 	__local_depot0[78];
	.reg .b64 	%SP;
	.reg .b64 	%SPL;
	.reg .pred 	%p<307>;
	.reg .b16 	%rs<407>;
	.reg .b32 	%r<555>;
	.reg .b64 	%rd<59>;

	mov.u64 	%SPL, __local_depot0;
	mov.u32 	%r277, %ctaid.x;
	mov.u32 	%r278, %ntid.x;
	mov.u32 	%r279, %tid.x;
	mad.lo.s32 	%r1, %r277, %r278, %r279;
	mov.u32 	%r280, %ctaid.y;
	mov.u32 	%r281, %ntid.y;
	mov.u32 	%r282, %tid.y;
	mad.lo.s32 	%r283, %r280, %r281, %r282;
	setp.gt.s32 	%p1, %r1, 2308;
	setp.gt.u32 	%p2, %r283, 2308;
	or.pred  	%p3, %p1, %p2;
	@%p3 bra 	$L__BB0_236;
	add.u64 	%rd1, %SPL, 0;
	add.u64 	%rd2, %SPL, 26;
	add.u64 	%rd3, %SPL, 52;
	setp.eq.s32 	%p4, %r283, %r1;
	mov.b32 	%r554, 1;
	@%p4 bra 	$L__BB0_235;
	mul.wide.s32 	%rd19, %r1, 5;
	mov.u64 	%rd20, c_words;
	add.s64 	%rd21, %rd20, %rd19;
	mul.wide.u32 	%rd22, %r283, 5;
	add.s64 	%rd23, %rd20, %rd22;
	ld.const.u8 	%rs1, [%rd23];
	cvt.u64.u16 	%rd24, %rs1;
	cvt.s64.s8 	%rd4, %rd24;
	ld.const.u8 	%rs2, [%rd21];
	setp.eq.s16 	%p5, %rs1, %rs2;
	selp.u16 	%rs40, 1, 0, %p5;
	ld.const.u8 	%rs3, [%rd23+1];
	cvt.u64.u16 	%rd25, %rs3;
	cvt.s64.s8 	%rd5, %rd25;
	ld.const.u8 	%rs4, [%rd21+1];
	setp.eq.s16 	%p6, %rs3, %rs4;
	or.b16  	%rs41, %rs40, 2;
	selp.b16 	%rs398, 2, 0, %p6;
	selp.b16 	%rs42, %rs41, %rs40, %p6;
	ld.const.u8 	%rs6, [%rd23+2];
	cvt.u64.u16 	%rd26, %rs6;
	cvt.s64.s8 	%rd6, %rd26;
	ld.const.u8 	%rs7, [%rd21+2];
	setp.eq.s16 	%p7, %rs6, %rs7;
	or.b16  	%rs43, %rs42, 4;
	selp.b16 	%rs401, 2, 0, %p7;
	selp.b16 	%rs44, %rs43, %rs42, %p7;
	ld.const.u8 	%rs9, [%rd23+3];
	cvt.u64.u16 	%rd27, %rs9;
	cvt.s64.s8 	%rd7, %rd27;
	ld.const.u8 	%rs10, [%rd21+3];
	setp.eq.s16 	%p8, %rs9, %rs10;
	or.b16  	%rs45, %rs44, 8;
	selp.b16 	%rs404, 2, 0, %p8;
	selp.b16 	%rs46, %rs45, %rs44, %p8;
	ld.const.u8 	%rs12, [%rd23+4];
	cvt.u64.u16 	%rd28, %rs12;
	cvt.s64.s8 	%rd8, %rd28;
	ld.const.u8 	%rs13, [%rd21+4];
	setp.eq.s16 	%p9, %rs12, %rs13;
	or.b16  	%rs47, %rs46, 16;
	selp.b16 	%rs14, 2, 0, %p9;
	selp.b16 	%rs399, %rs47, %rs46, %p9;
	mov.b16 	%rs395, 2;
	@%p5 bra 	$L__BB0_8;
	cvt.u32.u16 	%r285, %rs399;
	and.b32  	%r3, %r285, 255;
	shr.u16 	%rs49, %rs399, 1;
	and.b16  	%rs50, %rs49, 1;
	setp.eq.b16 	%p10, %rs50, 1;
	setp.ne.s16 	%p11, %rs1, %rs4;
	mov.b16 	%rs394, 2;
	or.pred  	%p12, %p10, %p11;
	@%p12 bra 	$L__BB0_5;
$L__BB0_4:
	or.b16  	%rs399, %rs399, %rs394;
	mov.b16 	%rs395, 1;
	bra.uni 	$L__BB0_8;
$L__BB0_5:
	and.b32  	%r286, %r3, 4;
	setp.eq.s32 	%p13, %r286, 0;
	setp.eq.s16 	%p14, %rs1, %rs7;
	and.pred  	%p15, %p13, %p14;
	mov.b16 	%rs394, 4;
	@%p15 bra 	$L__BB0_4;
	and.b32  	%r287, %r3, 8;
	setp.eq.s32 	%p16, %r287, 0;
	setp.eq.s16 	%p17, %rs1, %rs10;
	and.pred  	%p18, %p16, %p17;
	mov.b16 	%rs394, 8;
	@%p18 bra 	$L__BB0_4;
	and.b32  	%r288, %r3, 16;
	setp.eq.s32 	%p19, %r288, 0;
	setp.eq.s16 	%p20, %rs1, %rs13;
	and.pred  	%p21, %p19, %p20;
	mov.b16 	%rs395, 0;
	mov.b16 	%rs394, 16;
	@%p21 bra 	$L__BB0_4;
$L__BB0_8:
	@%p6 bra 	$L__BB0_14;
	cvt.u32.u16 	%r289, %rs399;
	and.b32  	%r4, %r289, 255;
	and.b16  	%rs73, %rs399, 1;
	setp.eq.b16 	%p23, %rs73, 1;
	not.pred 	%p24, %p23;
	setp.eq.s16 	%p25, %rs3, %rs2;
	and.pred  	%p26, %p24, %p25;
	mov.b16 	%rs397, 1;
	@%p26 bra 	$L__BB0_13;
	and.b32  	%r290, %r4, 4;
	setp.eq.s32 	%p27, %r290, 0;
	setp.eq.s16 	%p28, %rs3, %rs7;
	and.pred  	%p29, %p27, %p28;
	mov.b16 	%rs397, 4;
	@%p29 bra 	$L__BB0_13;
	and.b32  	%r291, %r4, 8;
	setp.eq.s32 	%p30, %r291, 0;
	setp.eq.s16 	%p31, %rs3, %rs10;
	and.pred  	%p32, %p30, %p31;
	mov.b16 	%rs397, 8;
	@%p32 bra 	$L__BB0_13;
	shr.u32 	%r292, %r4, 4;
	and.b32  	%r293, %r292, 1;
	setp.eq.b32 	%p33, %r293, 1;
	setp.ne.s16 	%p34, %rs3, %rs13;
	mov.b16 	%rs397, 16;
	or.pred  	%p35, %p33, %p34;
	@%p35 bra 	$L__BB0_14;
$L__BB0_13:
	or.b16  	%rs399, %rs399, %rs397;
	mov.b16 	%rs398, 1;
$L__BB0_14:
	@%p7 bra 	$L__BB0_20;
	cvt.u32.u16 	%r294, %rs399;
	and.b32  	%r5, %r294, 255;
	and.b16  	%rs95, %rs399, 1;
	setp.eq.b16 	%p37, %rs95, 1;
	not.pred 	%p38, %p37;
	setp.eq.s16 	%p39, %rs6, %rs2;
	and.pred  	%p40, %p38, %p39;
	mov.b16 	%rs400, 1;
	@%p40 bra 	$L__BB0_19;
	and.b32  	%r295, %r5, 2;
	setp.eq.s32 	%p41, %r295, 0;
	setp.eq.s16 	%p42, %rs6, %rs4;
	and.pred  	%p43, %p41, %p42;
	mov.b16 	%rs400, 2;
	@%p43 bra 	$L__BB0_19;
	and.b32  	%r296, %r5, 8;
	setp.eq.s32 	%p44, %r296, 0;
	setp.eq.s16 	%p45, %rs6, %rs10;
	and.pred  	%p46, %p44, %p45;
	mov.b16 	%rs400, 8;
	@%p46 bra 	$L__BB0_19;
	shr.u32 	%r297, %r5, 4;
	and.b32  	%r298, %r297, 1;
	setp.eq.b32 	%p47, %r298, 1;
	setp.ne.s16 	%p48, %rs6, %rs13;
	mov.b16 	%rs400, 16;
	or.pred  	%p49, %p47, %p48;
	@%p49 bra 	$L__BB0_20;
$L__BB0_19:
	or.b16  	%rs399, %rs399, %rs400;
	mov.b16 	%rs401, 1;
$L__BB0_20:
	@%p8 bra 	$L__BB0_26;
	cvt.u32.u16 	%r299, %rs399;
	and.b32  	%r6, %r299, 255;
	and.b16  	%rs117, %rs399, 1;
	setp.eq.b16 	%p51, %rs117, 1;
	not.pred 	%p52, %p51;
	setp.eq.s16 	%p53, %rs9, %rs2;
	and.pred  	%p54, %p52, %p53;
	mov.b16 	%rs403, 1;
	@%p54 bra 	$L__BB0_25;
	and.b32  	%r300, %r6, 2;
	setp.eq.s32 	%p55, %r300, 0;
	setp.eq.s16 	%p56, %rs9, %rs4;
	and.pred  	%p57, %p55, %p56;
	mov.b16 	%rs403, 2;
	@%p57 bra 	$L__BB0_25;
	and.b32  	%r301, %r6, 4;
	setp.eq.s32 	%p58, %r301, 0;
	setp.eq.s16 	%p59, %rs9, %rs7;
	and.pred  	%p60, %p58, %p59;
	mov.b16 	%rs403, 4;
	@%p60 bra 	$L__BB0_25;
	shr.u32 	%r302, %r6, 4;
	and.b32  	%r303, %r302, 1;
	setp.eq.b32 	%p61, %r303, 1;
	setp.ne.s16 	%p62, %rs9, %rs13;
	mov.b16 	%rs403, 16;
	or.pred  	%p63, %p61, %p62;
	@%p63 bra 	$L__BB0_26;
$L__BB0_25:
	or.b16  	%rs399, %rs399, %rs403;
	mov.b16 	%rs404, 1;
$L__BB0_26:
	mov.u16 	%rs406, %rs14;
	@%p9 bra 	$L__BB0_31;
	cvt.u32.u16 	%r304, %rs399;
	and.b32  	%r7, %r304, 255;
	and.b16  	%rs139, %rs399, 1;
	setp.eq.b16 	%p65, %rs139, 1;
	not.pred 	%p66, %p65;
	setp.eq.s16 	%p67, %rs12, %rs2;
	and.pred  	%p68, %p66, %p67;
	mov.b16 	%rs406, 1;
	@%p68 bra 	$L__BB0_31;
	and.b32  	%r305, %r7, 2;
	setp.eq.s32 	%p69, %r305, 0;
	setp.eq.s16 	%p70, %rs12, %rs4;
	and.pred  	%p71, %p69, %p70;
	@%p71 bra 	$L__BB0_31;
	and.b32  	%r306, %r7, 4;
	setp.eq.s32 	%p72, %r306, 0;
	setp.eq.s16 	%p73, %rs12, %rs7;
	and.pred  	%p74, %p72, %p73;
	@%p74 bra 	$L__BB0_31;
	and.b32  	%r307, %r7, 8;
	setp.eq.s32 	%p75, %r307, 0;
	setp.eq.s16 	%p76, %rs12, %rs10;
	selp.b16 	%rs158, 1, %rs14, %p76;
	selp.b16 	%rs406, %rs158, %rs14, %p75;
$L__BB0_31:
	mov.b16 	%rs160, 0;
	st.local.v2.u8 	[%rd1], {%rs160, %rs160};
	mov.b16 	%rs161, 5;
	st.local.v2.u8 	[%rd2], {%rs161, %rs161};
	st.local.v2.u8 	[%rd1+2], {%rs160, %rs160};
	st.local.v2.u8 	[%rd2+2], {%rs161, %rs161};
	st.local.v2.u8 	[%rd1+4], {%rs160, %rs160};
	st.local.v2.u8 	[%rd2+4], {%rs161, %rs161};
	st.local.v2.u8 	[%rd1+6], {%rs160, %rs160};
	st.local.v2.u8 	[%rd2+6], {%rs161, %rs161};
	st.local.v2.u8 	[%rd1+8], {%rs160, %rs160};
	st.local.v2.u8 	[%rd2+8], {%rs161, %rs161};
	st.local.v2.u8 	[%rd1+10], {%rs160, %rs160};
	st.local.v2.u8 	[%rd2+10], {%rs161, %rs161};
	st.local.v2.u8 	[%rd1+12], {%rs160, %rs160};
	st.local.v2.u8 	[%rd2+12], {%rs161, %rs161};
	st.local.v2.u8 	[%rd1+14], {%rs160, %rs160};
	st.local.v2.u8 	[%rd2+14], {%rs161, %rs161};
	st.local.v2.u8 	[%rd1+16], {%rs160, %rs160};
	st.local.v2.u8 	[%rd2+16], {%rs161, %rs161};
	st.local.v2.u8 	[%rd1+18], {%rs160, %rs160};
	st.local.v2.u8 	[%rd2+18], {%rs161, %rs161};
	st.local.v2.u8 	[%rd1+20], {%rs160, %rs160};
	st.local.v2.u8 	[%rd2+20], {%rs161, %rs161};
	st.local.v2.u8 	[%rd1+22], {%rs160, %rs160};
	st.local.v2.u8 	[%rd2+22], {%rs161, %rs161};
	st.local.v2.u8 	[%rd1+24], {%rs160, %rs160};
	st.local.v2.u8 	[%rd2+24], {%rs161, %rs161};
	add.s64 	%rd9, %rd1, %rd4;
	setp.eq.s16 	%p77, %rs395, 2;
	@%p77 bra 	$L__BB0_34;
	setp.ne.s16 	%p78, %rs395, 1;
	@%p78 bra 	$L__BB0_62;
	ld.local.u8 	%rs165, [%rd9+-97];
	add.s16 	%rs166, %rs165, 1;
	st.local.u8 	[%rd9+-97], %rs166;
	cvt.u32.u16 	%r311, %rs1;
	cvt.s32.s8 	%r312, %r311;
	add.s32 	%r313, %r312, -97;
	mov.b32 	%r314, 1;
	shl.b32 	%r422, %r314, %r313;
	bra.uni 	$L__BB0_63;
$L__BB0_34:
	ld.local.u8 	%rs163, [%rd9+-97];
	add.s16 	%rs164, %rs163, 1;
	st.local.u8 	[%rd9+-97], %rs164;
	mov.b32 	%r309, 1;
	mov.b32 	%r422, 2;
	setp.eq.s16 	%p79, %rs1, 97;
	@%p79 bra 	$L__BB0_37;
	setp.eq.s16 	%p80, %rs1, 98;
	mov.u32 	%r422, %r309;
	@%p80 bra 	$L__BB0_38;
	mov.b32 	%r422, 3;
$L__BB0_37:
	setp.eq.s16 	%p81, %rs1, 99;
	@%p81 bra 	$L__BB0_39;
$L__BB0_38:
	or.b32  	%r422, %r422, 4;
	setp.eq.s16 	%p82, %rs1, 100;
	@%p82 bra 	$L__BB0_40;
$L__BB0_39:
	or.b32  	%r422, %r422, 8;
	setp.eq.s16 	%p83, %rs1, 101;
	@%p83 bra 	$L__BB0_41;
$L__BB0_40:
	or.b32  	%r422, %r422, 16;
	setp.eq.s16 	%p84, %rs1, 102;
	@%p84 bra 	$L__BB0_42;
$L__BB0_41:
	or.b32  	%r422, %r422, 32;
	setp.eq.s16 	%p85, %rs1, 103;
	@%p85 bra 	$L__BB0_43;
$L__BB0_42:
	or.b32  	%r422, %r422, 64;
	setp.eq.s16 	%p86, %rs1, 104;
	@%p86 bra 	$L__BB0_44;
$L__BB0_43:
	or.b32  	%r422, %r422, 128;
	setp.eq.s16 	%p87, %rs1, 105;
	@%p87 bra 	$L__BB0_45;
$L__BB0_44:
	or.b32  	%r422, %r422, 256;
	setp.eq.s16 	%p88, %rs1, 106;
	@%p88 bra 	$L__BB0_46;
$L__BB0_45:
	or.b32  	%r422, %r422, 512;
	setp.eq.s16 	%p89, %rs1, 107;
	@%p89 bra 	$L__BB0_47;
$L__BB0_46:
	or.b32  	%r422, %r422, 1024;
	setp.eq.s16 	%p90, %rs1, 108;
	@%p90 bra 	$L__BB0_48;
$L__BB0_47:
	or.b32  	%r422, %r422, 2048;
	setp.eq.s16 	%p91, %rs1, 109;
	@%p91 bra 	$L__BB0_49;
$L__BB0_48:
	or.b32  	%r422, %r422, 4096;
	setp.eq.s16 	%p92, %rs1, 110;
	@%p92 bra 	$L__BB0_50;
$L__BB0_49:
	or.b32  	%r422, %r422, 8192;
	setp.eq.s16 	%p93, %rs1, 111;
	@%p93 bra 	$L__BB0_51;
$L__BB0_50:
	or.b32  	%r422, %r422, 16384;
	setp.eq.s16 	%p94, %rs1, 112;
	@%p94 bra 	$L__BB0_52;
$L__BB0_51:
	or.b32  	%r422, %r422, 32768;
	setp.eq.s16 	%p95, %rs1, 113;
	@%p95 bra 	$L__BB0_53;
$L__BB0_52:
	or.b32  	%r422, %r422, 65536;
	setp.eq.s16 	%p96, %rs1, 114;
	@%p96 bra 	$L__BB0_54;
$L__BB0_53:
	or.b32  	%r422, %r422, 131072;
	setp.eq.s16 	%p97, %rs1, 115;
	@%p97 bra 	$L__BB0_55;
$L__BB0_54:
	or.b32  	%r422, %r422, 262144;
	setp.eq.s16 	%p98, %rs1, 116;
	@%p98 bra 	$L__BB0_56;
$L__BB0_55:
	or.b32  	%r422, %r422, 524288;
	setp.eq.s16 	%p99, %rs1, 117;
	@%p99 bra 	$L__BB0_57;
$L__BB0_56:
	or.b32  	%r422, %r422, 1048576;
	setp.eq.s16 	%p100, %rs1, 118;
	@%p100 bra 	$L__BB0_58;
$L__BB0_57:
	or.b32  	%r422, %r422, 2097152;
	setp.eq.s16 	%p101, %rs1, 119;
	@%p101 bra 	$L__BB0_59;
$L__BB0_58:
	or.b32  	%r422, %r422, 4194304;
	setp.eq.s16 	%p102, %rs1, 120;
	@%p102 bra 	$L__BB0_60;
$L__BB0_59:
	or.b32  	%r422, %r422, 8388608;
	setp.eq.s16 	%p103, %rs1, 121;
	@%p103 bra 	$L__BB0_61;
$L__BB0_60:
	or.b32  	%r422, %r422, 16777216;
	setp.eq.s16 	%p104, %rs1, 122;
	@%p104 bra 	$L__BB0_63;
$L__BB0_61:
	or.b32  	%r422, %r422, 33554432;
	bra.uni 	$L__BB0_63;
$L__BB0_62:
	cvt.u32.u16 	%r315, %rs1;
	cvt.s32.s8 	%r316, %r315;
	add.s32 	%r317, %r316, -97;
	mov.b32 	%r318, 1;
	shl.b32 	%r422, %r318, %r317;
$L__BB0_63:
	add.s64 	%rd10, %rd1, %rd5;
	setp.eq.s16 	%p105, %rs398, 1;
	@%p105 bra 	$L__BB0_93;
	setp.ne.s16 	%p106, %rs398, 2;
	@%p106 bra 	$L__BB0_94;
	ld.local.u8 	%rs169, [%rd10+-97];
	add.s16 	%rs170, %rs169, 1;
	st.local.u8 	[%rd10+-97], %rs170;
	mov.b32 	%r320, 1;
	mov.b32 	%r448, 2;
	setp.eq.s16 	%p107, %rs3, 97;
	@%p107 bra 	$L__BB0_68;
	setp.eq.s16 	%p108, %rs3, 98;
	mov.u32 	%r448, %r320;
	@%p108 bra 	$L__BB0_69;
	mov.b32 	%r448, 3;
$L__BB0_68:
	setp.eq.s16 	%p109, %rs3, 99;
	@%p109 bra 	$L__BB0_70;
$L__BB0_69:
	or.b32  	%r448, %r448, 4;
	setp.eq.s16 	%p110, %rs3, 100;
	@%p110 bra 	$L__BB0_71;
$L__BB0_70:
	or.b32  	%r448, %r448, 8;
	setp.eq.s16 	%p111, %rs3, 101;
	@%p111 bra 	$L__BB0_72;
$L__BB0_71:
	or.b32  	%r448, %r448, 16;
	setp.eq.s16 	%p112, %rs3, 102;
	@%p112 bra 	$L__BB0_73;
$L__BB0_72:
	or.b32  	%r448, %r448, 32;
	setp.eq.s16 	%p113, %rs3, 103;
	@%p113 bra 	$L__BB0_74;
$L__BB0_73:
	or.b32  	%r448, %r448, 64;
	setp.eq.s16 	%p114, %rs3, 104;
	@%p114 bra 	$L__BB0_75;
$L__BB0_74:
	or.b32  	%r448, %r448, 128;
	setp.eq.s16 	%p115, %rs3, 105;
	@%p115 bra 	$L__BB0_76;
$L__BB0_75:
	or.b32  	%r448, %r448, 256;
	setp.eq.s16 	%p116, %rs3, 106;
	@%p116 bra 	$L__BB0_77;
$L__BB0_76:
	or.b32  	%r448, %r448, 512;
	setp.eq.s16 	%p117, %rs3, 107;
	@%p117 bra 	$L__BB0_78;
$L__BB0_77:
	or.b32  	%r448, %r448, 1024;
	setp.eq.s16 	%p118, %rs3, 108;
	@%p118 bra 	$L__BB0_79;
$L__BB0_78:
	or.b32  	%r448, %r448, 2048;
	setp.eq.s16 	%p119, %rs3, 109;
	@%p119 bra 	$L__BB0_80;
$L__BB0_79:
	or.b32  	%r448, %r448, 4096;
	setp.eq.s16 	%p120, %rs3, 110;
	@%p120 bra 	$L__BB0_81;
$L__BB0_80:
	or.b32  	%r448, %r448, 8192;
	setp.eq.s16 	%p121, %rs3, 111;
	@%p121 bra 	$L__BB0_82;
$L__BB0_81:
	or.b32  	%r448, %r448, 16384;
	setp.eq.s16 	%p122, %rs3, 112;
	@%p122 bra 	$L__BB0_83;
$L__BB0_82:
	or.b32  	%r448, %r448, 32768;
	setp.eq.s16 	%p123, %rs3, 113;
	@%p123 bra 	$L__BB0_84;
$L__BB0_83:
	or.b32  	%r448, %r448, 65536;
	setp.eq.s16 	%p124, %rs3, 114;
	@%p124 bra 	$L__BB0_85;
$L__BB0_84:
	or.b32  	%r448, %r448, 131072;
	setp.eq.s16 	%p125, %rs3, 115;
	@%p125 bra 	$L__BB0_86;
$L__BB0_85:
	or.b32  	%r448, %r448, 262144;
	setp.eq.s16 	%p126, %rs3, 116;
	@%p126 bra 	$L__BB0_87;
$L__BB0_86:
	or.b32  	%r448, %r448, 524288;
	setp.eq.s16 	%p127, %rs3, 117;
	@%p127 bra 	$L__BB0_88;
$L__BB0_87:
	or.b32  	%r448, %r448, 1048576;
	setp.eq.s16 	%p128, %rs3, 118;
	@%p128 bra 	$L__BB0_89;
$L__BB0_88:
	or.b32  	%r448, %r448, 2097152;
	setp.eq.s16 	%p129, %rs3, 119;
	@%p129 bra 	$L__BB0_90;
$L__BB0_89:
	or.b32  	%r448, %r448, 4194304;
	setp.eq.s16 	%p130, %rs3, 120;
	@%p130 bra 	$L__BB0_91;
$L__BB0_90:
	or.b32  	%r448, %r448, 8388608;
	setp.eq.s16 	%p131, %rs3, 121;
	@%p131 bra 	$L__BB0_92;
$L__BB0_91:
	or.b32  	%r448, %r448, 16777216;
	setp.eq.s16 	%p132, %rs3, 122;
	@%p132 bra 	$L__BB0_95;
$L__BB0_92:
	or.b32  	%r448, %r448, 33554432;
	bra.uni 	$L__BB0_95;
$L__BB0_93:
	ld.local.u8 	%rs171, [%rd10+-97];
	add.s16 	%rs172, %rs171, 1;
	st.local.u8 	[%rd10+-97], %rs172;
	cvt.u32.u16 	%r322, %rs3;
	cvt.s32.s8 	%r323, %r322;
	add.s32 	%r324, %r323, -97;
	mov.b32 	%r325, 1;
	shl.b32 	%r448, %r325, %r324;
	bra.uni 	$L__BB0_95;
$L__BB0_94:
	cvt.u32.u16 	%r326, %rs3;
	cvt.s32.s8 	%r327, %r326;
	add.s32 	%r328, %r327, -97;
	mov.b32 	%r329, 1;
	shl.b32 	%r448, %r329, %r328;
$L__BB0_95:
	setp.eq.s16 	%p133, %rs401, 1;
	@%p133 bra 	$L__BB0_125;
	setp.ne.s16 	%p134, %rs401, 2;
	@%p134 bra 	$L__BB0_126;
	add.s64 	%rd29, %rd1, %rd6;
	ld.local.u8 	%rs175, [%rd29+-97];
	add.s16 	%rs176, %rs175, 1;
	st.local.u8 	[%rd29+-97], %rs176;
	mov.b32 	%r331, 1;
	mov.b32 	%r474, 2;
	setp.eq.s16 	%p135, %rs6, 97;
	@%p135 bra 	$L__BB0_100;
	setp.eq.s16 	%p136, %rs6, 98;
	mov.u32 	%r474, %r331;
	@%p136 bra 	$L__BB0_101;
	mov.b32 	%r474, 3;
$L__BB0_100:
	setp.eq.s16 	%p137, %rs6, 99;
	@%p137 bra 	$L__BB0_102;
$L__BB0_101:
	or.b32  	%r474, %r474, 4;
	setp.eq.s16 	%p138, %rs6, 100;
	@%p138 bra 	$L__BB0_103;
$L__BB0_102:
	or.b32  	%r474, %r474, 8;
	setp.eq.s16 	%p139, %rs6, 101;
	@%p139 bra 	$L__BB0_104;
$L__BB0_103:
	or.b32  	%r474, %r474, 16;
	setp.eq.s16 	%p140, %rs6, 102;
	@%p140 bra 	$L__BB0_105;
$L__BB0_104:
	or.b32  	%r474, %r474, 32;
	setp.eq.s16 	%p141, %rs6, 103;
	@%p141 bra 	$L__BB0_106;
$L__BB0_105:
	or.b32  	%r474, %r474, 64;
	setp.eq.s16 	%p142, %rs6, 104;
	@%p142 bra 	$L__BB0_107;
$L__BB0_106:
	or.b32  	%r474, %r474, 128;
	setp.eq.s16 	%p143, %rs6, 105;
	@%p143 bra 	$L__BB0_108;
$L__BB0_107:
	or.b32  	%r474, %r474, 256;
	setp.eq.s16 	%p144, %rs6, 106;
	@%p144 bra 	$L__BB0_109;
$L__BB0_108:
	or.b32  	%r474, %r474, 512;
	setp.eq.s16 	%p145, %rs6, 107;
	@%p145 bra 	$L__BB0_110;
$L__BB0_109:
	or.b32  	%r474, %r474, 1024;
	setp.eq.s16 	%p146, %rs6, 108;
	@%p146 bra 	$L__BB0_111;
$L__BB0_110:
	or.b32  	%r474, %r474, 2048;
	setp.eq.s16 	%p147, %rs6, 109;
	@%p147 bra 	$L__BB0_112;
$L__BB0_111:
	or.b32  	%r474, %r474, 4096;
	setp.eq.s16 	%p148, %rs6, 110;
	@%p148 bra 	$L__BB0_113;
$L__BB0_112:
	or.b32  	%r474, %r474, 8192;
	setp.eq.s16 	%p149, %rs6, 111;
	@%p149 bra 	$L__BB0_114;
$L__BB0_113:
	or.b32  	%r474, %r474, 16384;
	setp.eq.s16 	%p150, %rs6, 112;
	@%p150 bra 	$L__BB0_115;
$L__BB0_114:
	or.b32  	%r474, %r474, 32768;
	setp.eq.s16 	%p151, %rs6, 113;
	@%p151 bra 	$L__BB0_116;
$L__BB0_115:
	or.b32  	%r474, %r474, 65536;
	setp.eq.s16 	%p152, %rs6, 114;
	@%p152 bra 	$L__BB0_117;
$L__BB0_116:
	or.b32  	%r474, %r474, 131072;
	setp.eq.s16 	%p153, %rs6, 115;
	@%p153 bra 	$L__BB0_118;
$L__BB0_117:
	or.b32  	%r474, %r474, 262144;
	setp.eq.s16 	%p154, %rs6, 116;
	@%p154 bra 	$L__BB0_119;
$L__BB0_118:
	or.b32  	%r474, %r474, 524288;
	setp.eq.s16 	%p155, %rs6, 117;
	@%p155 bra 	$L__BB0_120;
$L__BB0_119:
	or.b32  	%r474, %r474, 1048576;
	setp.eq.s16 	%p156, %rs6, 118;
	@%p156 bra 	$L__BB0_121;
$L__BB0_120:
	or.b32  	%r474, %r474, 2097152;
	setp.eq.s16 	%p157, %rs6, 119;
	@%p157 bra 	$L__BB0_122;
$L__BB0_121:
	or.b32  	%r474, %r474, 4194304;
	setp.eq.s16 	%p158, %rs6, 120;
	@%p158 bra 	$L__BB0_123;
$L__BB0_122:
	or.b32  	%r474, %r474, 8388608;
	setp.eq.s16 	%p159, %rs6, 121;
	@%p159 bra 	$L__BB0_124;
$L__BB0_123:
	or.b32  	%r474, %r474, 16777216;
	setp.eq.s16 	%p160, %rs6, 122;
	@%p160 bra 	$L__BB0_127;
$L__BB0_124:
	or.b32  	%r474, %r474, 33554432;
	bra.uni 	$L__BB0_127;
$L__BB0_125:
	add.s64 	%rd30, %rd1, %rd6;
	ld.local.u8 	%rs177, [%rd30+-97];
	add.s16 	%rs178, %rs177, 1;
	st.local.u8 	[%rd30+-97], %rs178;
	cvt.u32.u16 	%r333, %rs6;
	cvt.s32.s8 	%r334, %r333;
	add.s32 	%r335, %r334, -97;
	mov.b32 	%r336, 1;
	shl.b32 	%r474, %r336, %r335;
	bra.uni 	$L__BB0_127;
$L__BB0_126:
	cvt.u32.u16 	%r337, %rs6;
	cvt.s32.s8 	%r338, %r337;
	add.s32 	%r339, %r338, -97;
	mov.b32 	%r340, 1;
	shl.b32 	%r474, %r340, %r339;
$L__BB0_127:
	add.s64 	%rd11, %rd1, %rd7;
	setp.eq.s16 	%p161, %rs404, 1;
	@%p161 bra 	$L__BB0_157;
	setp.ne.s16 	%p162, %rs404, 2;
	@%p162 bra 	$L__BB0_158;
	ld.local.u8 	%rs181, [%rd11+-97];
	add.s16 	%rs182, %rs181, 1;
	st.local.u8 	[%rd11+-97], %rs182;
	mov.b32 	%r342, 1;
	mov.b32 	%r500, 2;
	setp.eq.s16 	%p163, %rs9, 97;
	@%p163 bra 	$L__BB0_132;
	setp.eq.s16 	%p164, %rs9, 98;
	mov.u32 	%r500, %r342;
	@%p164 bra 	$L__BB0_133;
	mov.b32 	%r500, 3;
$L__BB0_132:
	setp.eq.s16 	%p165, %rs9, 99;
	@%p165 bra 	$L__BB0_134;
$L__BB0_133:
	or.b32  	%r500, %r500, 4;
	setp.eq.s16 	%p166, %rs9, 100;
	@%p166 bra 	$L__BB0_135;
$L__BB0_134:
	or.b32  	%r500, %r500, 8;
	setp.eq.s16 	%p167, %rs9, 101;
	@%p167 bra 	$L__BB0_136;
$L__BB0_135:
	or.b32  	%r500, %r500, 16;
	setp.eq.s16 	%p168, %rs9, 102;
	@%p168 bra 	$L__BB0_137;
$L__BB0_136:
	or.b32  	%r500, %r500, 32;
	setp.eq.s16 	%p169, %rs9, 103;
	@%p169 bra 	$L__BB0_138;
$L__BB0_137:
	or.b32  	%r500, %r500, 64;
	setp.eq.s16 	%p170, %rs9, 104;
	@%p170 bra 	$L__BB0_139;
$L__BB0_138:
	or.b32  	%r500, %r500, 128;
	setp.eq.s16 	%p171, %rs9, 105;
	@%p171 bra 	$L__BB0_140;
$L__BB0_139:
	or.b32  	%r500, %r500, 256;
	setp.eq.s16 	%p172, %rs9, 106;
	@%p172 bra 	$L__BB0_141;
$L__BB0_140:
	or.b32  	%r500, %r500, 512;
	setp.eq.s16 	%p173, %rs9, 107;
	@%p173 bra 	$L__BB0_142;
$L__BB0_141:
	or.b32  	%r500, %r500, 1024;
	setp.eq.s16 	%p174, %rs9, 108;
	@%p174 bra 	$L__BB0_143;
$L__BB0_142:
	or.b32  	%r500, %r500, 2048;
	setp.eq.s16 	%p175, %rs9, 109;
	@%p175 bra 	$L__BB0_144;
$L__BB0_143:
	or.b32  	%r500, %r500, 4096;
	setp.eq.s16 	%p176, %rs9, 110;
	@%p176 bra 	$L__BB0_145;
$L__BB0_144:
	or.b32  	%r500, %r500, 8192;
	setp.eq.s16 	%p177, %rs9, 111;
	@%p177 bra 	$L__BB0_146;
$L__BB0_145:
	or.b32  	%r500, %r500, 16384;
	setp.eq.s16 	%p178, %rs9, 112;
	@%p178 bra 	$L__BB0_147;
$L__BB0_146:
	or.b32  	%r500, %r500, 32768;
	setp.eq.s16 	%p179, %rs9, 113;
	@%p179 bra 	$L__BB0_148;
$L__BB0_147:
	or.b32  	%r500, %r500, 65536;
	setp.eq.s16 	%p180, %rs9, 114;
	@%p180 bra 	$L__BB0_149;
$L__BB0_148:
	or.b32  	%r500, %r500, 131072;
	setp.eq.s16 	%p181, %rs9, 115;
	@%p181 bra 	$L__BB0_150;
$L__BB0_149:
	or.b32  	%r500, %r500, 262144;
	setp.eq.s16 	%p182, %rs9, 116;
	@%p182 bra 	$L__BB0_151;
$L__BB0_150:
	or.b32  	%r500, %r500, 524288;
	setp.eq.s16 	%p183, %rs9, 117;
	@%p183 bra 	$L__BB0_152;
$L__BB0_151:
	or.b32  	%r500, %r500, 1048576;
	setp.eq.s16 	%p184, %rs9, 118;
	@%p184 bra 	$L__BB0_153;
$L__BB0_152:
	or.b32  	%r500, %r500, 2097152;
	setp.eq.s16 	%p185, %rs9, 119;
	@%p185 bra 	$L__BB0_154;
$L__BB0_153:
	or.b32  	%r500, %r500, 4194304;
	setp.eq.s16 	%p186, %rs9, 120;
	@%p186 bra 	$L__BB0_155;
$L__BB0_154:
	or.b32  	%r500, %r500, 8388608;
	setp.eq.s16 	%p187, %rs9, 121;
	@%p187 bra 	$L__BB0_156;
$L__BB0_155:
	or.b32  	%r500, %r500, 16777216;
	setp.eq.s16 	%p188, %rs9, 122;
	@%p188 bra 	$L__BB0_159;
$L__BB0_156:
	or.b32  	%r500, %r500, 33554432;
	bra.uni 	$L__BB0_159;
$L__BB0_157:
	ld.local.u8 	%rs183, [%rd11+-97];
	add.s16 	%rs184, %rs183, 1;
	st.local.u8 	[%rd11+-97], %rs184;
	cvt.u32.u16 	%r344, %rs9;
	cvt.s32.s8 	%r345, %r344;
	add.s32 	%r346, %r345, -97;
	mov.b32 	%r347, 1;
	shl.b32 	%r500, %r347, %r346;
	bra.uni 	$L__BB0_159;
$L__BB0_158:
	cvt.u32.u16 	%r348, %rs9;
	cvt.s32.s8 	%r349, %r348;
	add.s32 	%r350, %r349, -97;
	mov.b32 	%r351, 1;
	shl.b32 	%r500, %r351, %r350;
$L__BB0_159:
	add.s64 	%rd12, %rd1, %rd8;
	setp.eq.s16 	%p189, %rs406, 1;
	@%p189 bra 	$L__BB0_190;
	setp.ne.s16 	%p190, %rs406, 2;
	@%p190 bra 	$L__BB0_189;
	ld.local.u8 	%rs187, [%rd12+-97];
	add.s16 	%rs188, %rs187, 1;
	st.local.u8 	[%rd12+-97], %rs188;
	mov.b32 	%r353, 1;
	mov.b32 	%r526, 2;
	setp.eq.s16 	%p191, %rs12, 97;
	@%p191 bra 	$L__BB0_164;
	setp.eq.s16 	%p192, %rs12, 98;
	mov.u32 	%r526, %r353;
	@%p192 bra 	$L__BB0_165;
	mov.b32 	%r526, 3;
$L__BB0_164:
	setp.eq.s16 	%p193, %rs12, 99;
	@%p193 bra 	$L__BB0_166;
$L__BB0_165:
	or.b32  	%r526, %r526, 4;
	setp.eq.s16 	%p194, %rs12, 100;
	@%p194 bra 	$L__BB0_167;
$L__BB0_166:
	or.b32  	%r526, %r526, 8;
	setp.eq.s16 	%p195, %rs12, 101;
	@%p195 bra 	$L__BB0_168;
$L__BB0_167:
	or.b32  	%r526, %r526, 16;
	setp.eq.s16 	%p196, %rs12, 102;
	@%p196 bra 	$L__BB0_169;
$L__BB0_168:
	or.b32  	%r526, %r526, 32;
	setp.eq.s16 	%p197, %rs12, 103;
	@%p197 bra 	$L__BB0_170;
$L__BB0_169:
	or.b32  	%r526, %r526, 64;
	setp.eq.s16 	%p198, %rs12, 104;
	@%p198 bra 	$L__BB0_171;
$L__BB0_170:
	or.b32  	%r526, %r526, 128;
	setp.eq.s16 	%p199, %rs12, 105;
	@%p199 bra 	$L__BB0_172;
$L__BB0_171:
	or.b32  	%r526, %r526, 256;
	setp.eq.s16 	%p200, %rs12, 106;
	@%p200 bra 	$L__BB0_173;
$L__BB0_172:
	or.b32  	%r526, %r526, 512;
	setp.eq.s16 	%p201, %rs12, 107;
	@%p201 bra 	$L__BB0_174;
$L__BB0_173:
	or.b32  	%r526, %r526, 1024;
	setp.eq.s16 	%p202, %rs12, 108;
	@%p202 bra 	$L__BB0_175;
$L__BB0_174:
	or.b32  	%r526, %r526, 2048;
	setp.eq.s16 	%p203, %rs12, 109;
	@%p203 bra 	$L__BB0_176;
$L__BB0_175:
	or.b32  	%r526, %r526, 4096;
	setp.eq.s16 	%p204, %rs12, 110;
	@%p204 bra 	$L__BB0_177;
$L__BB0_176:
	or.b32  	%r526, %r526, 8192;
	setp.eq.s16 	%p205, %rs12, 111;
	@%p205 bra 	$L__BB0_178;
$L__BB0_177:
	or.b32  	%r526, %r526, 16384;
	setp.eq.s16 	%p206, %rs12, 112;
	@%p206 bra 	$L__BB0_179;
$L__BB0_178:
	or.b32  	%r526, %r526, 32768;
	setp.eq.s16 	%p207, %rs12, 113;
	@%p207 bra 	$L__BB0_180;
$L__BB0_179:
	or.b32  	%r526, %r526, 65536;
	setp.eq.s16 	%p208, %rs12, 114;
	@%p208 bra 	$L__BB0_181;
$L__BB0_180:
	or.b32  	%r526, %r526, 131072;
	setp.eq.s16 	%p209, %rs12, 115;
	@%p209 bra 	$L__BB0_182;
$L__BB0_181:
	or.b32  	%r526, %r526, 262144;
	setp.eq.s16 	%p210, %rs12, 116;
	@%p210 bra 	$L__BB0_183;
$L__BB0_182:
	or.b32  	%r526, %r526, 524288;
	setp.eq.s16 	%p211, %rs12, 117;
	@%p211 bra 	$L__BB0_184;
$L__BB0_183:
	or.b32  	%r526, %r526, 1048576;
	setp.eq.s16 	%p212, %rs12, 118;
	@%p212 bra 	$L__BB0_185;
$L__BB0_184:
	or.b32  	%r526, %r526, 2097152;
	setp.eq.s16 	%p213, %rs12, 119;
	@%p213 bra 	$L__BB0_186;
$L__BB0_185:
	or.b32  	%r526, %r526, 4194304;
	setp.eq.s16 	%p214, %rs12, 120;
	@%p214 bra 	$L__BB0_187;
$L__BB0_186:
	or.b32  	%r526, %r526, 8388608;
	setp.eq.s16 	%p215, %rs12, 121;
	@%p215 bra 	$L__BB0_188;
$L__BB0_187:
	or.b32  	%r526, %r526, 16777216;
	setp.eq.s16 	%p216, %rs12, 122;
	@%p216 bra 	$L__BB0_191;
$L__BB0_188:
	or.b32  	%r526, %r526, 33554432;
	bra.uni 	$L__BB0_191;
$L__BB0_189:
	cvt.u32.u16 	%r359, %rs12;
	cvt.s32.s8 	%r360, %r359;
	add.s32 	%r361, %r360, -97;
	mov.b32 	%r362, 1;
	shl.b32 	%r526, %r362, %r361;
	bra.uni 	$L__BB0_191;
$L__BB0_190:
	ld.local.u8 	%rs189, [%rd12+-97];
	add.s16 	%rs190, %rs189, 1;
	st.local.u8 	[%rd12+-97], %rs190;
	cvt.u32.u16 	%r355, %rs12;
	cvt.s32.s8 	%r356, %r355;
	add.s32 	%r357, %r356, -97;
	mov.b32 	%r358, 1;
	shl.b32 	%r526, %r358, %r357;
$L__BB0_191:
	add.s16 	%rs191, %rs395, -1;
	setp.lt.u16 	%p217, %rs191, 2;
	@%p217 bra 	$L__BB0_193;
	ld.local.u8 	%rs192, [%rd9+-97];
	add.s64 	%rd31, %rd2, %rd4;
	st.local.u8 	[%rd31+-97], %rs192;
$L__BB0_193:
	add.s16 	%rs193, %rs398, -1;
	setp.lt.u16 	%p218, %rs193, 2;
	@%p218 bra 	$L__BB0_195;
	ld.local.u8 	%rs194, [%rd10+-97];
	add.s64 	%rd32, %rd2, %rd5;
	st.local.u8 	[%rd32+-97], %rs194;
$L__BB0_195:
	add.s16 	%rs195, %rs401, -1;
	setp.lt.u16 	%p219, %rs195, 2;
	@%p219 bra 	$L__BB0_197;
	add.s64 	%rd33, %rd1, %rd6;
	ld.local.u8 	%rs196, [%rd33+-97];
	add.s64 	%rd34, %rd2, %rd6;
	st.local.u8 	[%rd34+-97], %rs196;
$L__BB0_197:
	add.s16 	%rs197, %rs404, -1;
	setp.lt.u16 	%p220, %rs197, 2;
	@%p220 bra 	$L__BB0_199;
	ld.local.u8 	%rs198, [%rd11+-97];
	add.s64 	%rd35, %rd2, %rd7;
	st.local.u8 	[%rd35+-97], %rs198;
$L__BB0_199:
	add.s16 	%rs199, %rs406, -1;
	setp.lt.u16 	%p221, %rs199, 2;
	@%p221 bra 	$L__BB0_201;
	ld.local.u8 	%rs200, [%rd12+-97];
	add.s64 	%rd36, %rd2, %rd8;
	st.local.u8 	[%rd36+-97], %rs200;
$L__BB0_201:
	ld.const.u32 	%r269, [c_num_words];
	setp.gt.s32 	%p222, %r269, 0;
	mov.b32 	%r554, 0;
	@%p222 bra 	$L__BB0_202;
	bra.uni 	$L__BB0_235;
$L__BB0_202:
	mov.u64 	%rd38, c_words;
	add.s64 	%rd58, %rd38, 2;
	neg.s32 	%r551, %r269;
	mov.b32 	%r554, 0;
$L__BB0_203:
	mov.b16 	%rs201, 0;
	st.local.v2.u8 	[%rd3], {%rs201, %rs201};
	st.local.v2.u8 	[%rd3+2], {%rs201, %rs201};
	st.local.v2.u8 	[%rd3+4], {%rs201, %rs201};
	st.local.v2.u8 	[%rd3+6], {%rs201, %rs201};
	st.local.v2.u8 	[%rd3+8], {%rs201, %rs201};
	st.local.v2.u8 	[%rd3+10], {%rs201, %rs201};
	st.local.v2.u8 	[%rd3+12], {%rs201, %rs201};
	st.local.v2.u8 	[%rd3+14], {%rs201, %rs201};
	st.local.v2.u8 	[%rd3+16], {%rs201, %rs201};
	st.local.v2.u8 	[%rd3+18], {%rs201, %rs201};
	st.local.v2.u8 	[%rd3+20], {%rs201, %rs201};
	st.local.v2.u8 	[%rd3+22], {%rs201, %rs201};
	st.local.v2.u8 	[%rd3+24], {%rs201, %rs201};
	ld.const.u8 	%rs34, [%rd58+-2];
	cvt.u32.u16 	%r366, %rs34;
	cvt.s32.s8 	%r367, %r366;
	add.s32 	%r368, %r367, -97;
	shr.u32 	%r369, %r422, %r368;
	and.b32  	%r370, %r369, 1;
	setp.eq.b32 	%p223, %r370, 1;
	mov.b32 	%r553, 0;
	@%p223 bra 	$L__BB0_234;
	cvt.u64.u16 	%rd39, %rs34;
	cvt.s64.s8 	%rd40, %rd39;
	add.s64 	%rd41, %rd3, %rd40;
	ld.local.u8 	%rs202, [%rd41+-97];
	add.s16 	%rs203, %rs202, 1;
	st.local.u8 	[%rd41+-97], %rs203;
	ld.const.u8 	%rs35, [%rd58+-1];
	cvt.u32.u16 	%r372, %rs35;
	cvt.s32.s8 	%r373, %r372;
	add.s32 	%r374, %r373, -97;
	shr.u32 	%r375, %r448, %r374;
	and.b32  	%r376, %r375, 1;
	setp.eq.b32 	%p224, %r376, 1;
	@%p224 bra 	$L__BB0_234;
	cvt.u64.u16 	%rd42, %rs35;
	cvt.s64.s8 	%rd43, %rd42;
	add.s64 	%rd44, %rd3, %rd43;
	ld.local.u8 	%rs204, [%rd44+-97];
	add.s16 	%rs205, %rs204, 1;
	st.local.u8 	[%rd44+-97], %rs205;
	ld.const.u8 	%rs36, [%rd58];
	cvt.u32.u16 	%r378, %rs36;
	cvt.s32.s8 	%r379, %r378;
	add.s32 	%r380, %r379, -97;
	shr.u32 	%r381, %r474, %r380;
	and.b32  	%r382, %r381, 1;
	setp.eq.b32 	%p225, %r382, 1;
	@%p225 bra 	$L__BB0_234;
	cvt.u64.u16 	%rd45, %rs36;
	cvt.s64.s8 	%rd46, %rd45;
	add.s64 	%rd47, %rd3, %rd46;
	ld.local.u8 	%rs206, [%rd47+-97];
	add.s16 	%rs207, %rs206, 1;
	st.local.u8 	[%rd47+-97], %rs207;
	ld.const.u8 	%rs37, [%rd58+1];
	cvt.u32.u16 	%r384, %rs37;
	cvt.s32.s8 	%r385, %r384;
	add.s32 	%r386, %r385, -97;
	shr.u32 	%r387, %r500, %r386;
	and.b32  	%r388, %r387, 1;
	setp.eq.b32 	%p226, %r388, 1;
	@%p226 bra 	$L__BB0_234;
	cvt.u64.u16 	%rd48, %rs37;
	cvt.s64.s8 	%rd49, %rd48;
	add.s64 	%rd50, %rd3, %rd49;
	ld.local.u8 	%rs208, [%rd50+-97];
	add.s16 	%rs209, %rs208, 1;
	st.local.u8 	[%rd50+-97], %rs209;
	ld.const.u8 	%rs38, [%rd58+2];
	cvt.u32.u16 	%r390, %rs38;
	cvt.s32.s8 	%r391, %r390;
	add.s32 	%r392, %r391, -97;
	shr.u32 	%r393, %r526, %r392;
	and.b32  	%r394, %r393, 1;
	setp.eq.b32 	%p227, %r394, 1;
	@%p227 bra 	$L__BB0_234;
	cvt.u64.u16 	%rd51, %rs38;
	cvt.s64.s8 	%rd52, %rd51;
	add.s64 	%rd53, %rd3, %rd52;
	ld.local.u8 	%rs210, [%rd53+-97];
	add.s16 	%rs211, %rs210, 1;
	st.local.u8 	[%rd53+-97], %rs211;
	ld.local.u8 	%rs212, [%rd1];
	ld.local.u8 	%rs213, [%rd2];
	ld.local.u8 	%rs216, [%rd3];
	setp.lt.u16 	%p228, %rs216, %rs212;
	setp.gt.u16 	%p229, %rs216, %rs213;
	or.pred  	%p230, %p228, %p229;
	@%p230 bra 	$L__BB0_234;
	ld.local.u8 	%rs219, [%rd1+1];
	ld.local.u8 	%rs220, [%rd2+1];
	ld.local.u8 	%rs223, [%rd3+1];
	setp.lt.u16 	%p231, %rs223, %rs219;
	setp.gt.u16 	%p232, %rs223, %rs220;
	or.pred  	%p233, %p231, %p232;
	@%p233 bra 	$L__BB0_234;
	ld.local.u8 	%rs226, [%rd1+2];
	ld.local.u8 	%rs227, [%rd2+2];
	ld.local.u8 	%rs230, [%rd3+2];
	setp.lt.u16 	%p234, %rs230, %rs226;
	setp.gt.u16 	%p235, %rs230, %rs227;
	or.pred  	%p236, %p234, %p235;
	@%p236 bra 	$L__BB0_234;
	ld.local.u8 	%rs233, [%rd1+3];
	ld.local.u8 	%rs234, [%rd2+3];
	ld.local.u8 	%rs237, [%rd3+3];
	setp.lt.u16 	%p237, %rs237, %rs233;
	setp.gt.u16 	%p238, %rs237, %rs234;
	or.pred  	%p239, %p237, %p238;
	@%p239 bra 	$L__BB0_234;
	ld.local.u8 	%rs240, [%rd1+4];
	ld.local.u8 	%rs241, [%rd2+4];
	ld.local.u8 	%rs244, [%rd3+4];
	setp.lt.u16 	%p240, %rs244, %rs240;
	setp.gt.u16 	%p241, %rs244, %rs241;
	or.pred  	%p242, %p240, %p241;
	@%p242 bra 	$L__BB0_234;
	ld.local.u8 	%rs247, [%rd1+5];
	ld.local.u8 	%rs248, [%rd2+5];
	ld.local.u8 	%rs251, [%rd3+5];
	setp.lt.u16 	%p243, %rs251, %rs247;
	setp.gt.u16 	%p244, %rs251, %rs248;
	or.pred  	%p245, %p243, %p244;
	@%p245 bra 	$L__BB0_234;
	ld.local.u8 	%rs254, [%rd1+6];
	ld.local.u8 	%rs255, [%rd2+6];
	ld.local.u8 	%rs258, [%rd3+6];
	setp.lt.u16 	%p246, %rs258, %rs254;
	setp.gt.u16 	%p247, %rs258, %rs255;
	or.pred  	%p248, %p246, %p247;
	@%p248 bra 	$L__BB0_234;
	ld.local.u8 	%rs261, [%rd1+7];
	ld.local.u8 	%rs262, [%rd2+7];
	ld.local.u8 	%rs265, [%rd3+7];
	setp.lt.u16 	%p249, %rs265, %rs261;
	setp.gt.u16 	%p250, %rs265, %rs262;
	or.pred  	%p251, %p249, %p250;
	@%p251 bra 	$L__BB0_234;
	ld.local.u8 	%rs268, [%rd1+8];
	ld.local.u8 	%rs269, [%rd2+8];
	ld.local.u8 	%rs272, [%rd3+8];
	setp.lt.u16 	%p252, %rs272, %rs268;
	setp.gt.u16 	%p253, %rs272, %rs269;
	or.pred  	%p254, %p252, %p253;
	@%p254 bra 	$L__BB0_234;
	ld.local.u8 	%rs275, [%rd1+9];
	ld.local.u8 	%rs276, [%rd2+9];
	ld.local.u8 	%rs279, [%rd3+9];
	setp.lt.u16 	%p255, %rs279, %rs275;
	setp.gt.u16 	%p256, %rs279, %rs276;
	or.pred  	%p257, %p255, %p256;
	@%p257 bra 	$L__BB0_234;
	ld.local.u8 	%rs282, [%rd1+10];
	ld.local.u8 	%rs283, [%rd2+10];
	ld.local.u8 	%rs286, [%rd3+10];
	setp.lt.u16 	%p258, %rs286, %rs282;
	setp.gt.u16 	%p259, %rs286, %rs283;
	or.pred  	%p260, %p258, %p259;
	@%p260 bra 	$L__BB0_234;
	ld.local.u8 	%rs289, [%rd1+11];
	ld.local.u8 	%rs290, [%rd2+11];
	ld.local.u8 	%rs293, [%rd3+11];
	setp.lt.u16 	%p261, %rs293, %rs289;
	setp.gt.u16 	%p262, %rs293, %rs290;
	or.pred  	%p263, %p261, %p262;
	@%p263 bra 	$L__BB0_234;
	ld.local.u8 	%rs296, [%rd1+12];
	ld.local.u8 	%rs297, [%rd2+12];
	ld.local.u8 	%rs300, [%rd3+12];
	setp.lt.u16 	%p264, %rs300, %rs296;
	setp.gt.u16 	%p265, %rs300, %rs297;
	or.pred  	%p266, %p264, %p265;
	@%p266 bra 	$L__BB0_234;
	ld.local.u8 	%rs303, [%rd1+13];
	ld.local.u8 	%rs304, [%rd2+13];
	ld.local.u8 	%rs307, [%rd3+13];
	setp.lt.u16 	%p267, %rs307, %rs303;
	setp.gt.u16 	%p268, %rs307, %rs304;
	or.pred  	%p269, %p267, %p268;
	@%p269 bra 	$L__BB0_234;
	ld.local.u8 	%rs310, [%rd1+14];
	ld.local.u8 	%rs311, [%rd2+14];
	ld.local.u8 	%rs314, [%rd3+14];
	setp.lt.u16 	%p270, %rs314, %rs310;
	setp.gt.u16 	%p271, %rs314, %rs311;
	or.pred  	%p272, %p270, %p271;
	@%p272 bra 	$L__BB0_234;
	ld.local.u8 	%rs317, [%rd1+15];
	ld.local.u8 	%rs318, [%rd2+15];
	ld.local.u8 	%rs321, [%rd3+15];
	setp.lt.u16 	%p273, %rs321, %rs317;
	setp.gt.u16 	%p274, %rs321, %rs318;
	or.pred  	%p275, %p273, %p274;
	@%p275 bra 	$L__BB0_234;
	ld.local.u8 	%rs324, [%rd1+16];
	ld.local.u8 	%rs325, [%rd2+16];
	ld.local.u8 	%rs328, [%rd3+16];
	setp.lt.u16 	%p276, %rs328, %rs324;
	setp.gt.u16 	%p277, %rs328, %rs325;
	or.pred  	%p278, %p276, %p277;
	@%p278 bra 	$L__BB0_234;
	ld.local.u8 	%rs331, [%rd1+17];
	ld.local.u8 	%rs332, [%rd2+17];
	ld.local.u8 	%rs335, [%rd3+17];
	setp.lt.u16 	%p279, %rs335, %rs331;
	setp.gt.u16 	%p280, %rs335, %rs332;
	or.pred  	%p281, %p279, %p280;
	@%p281 bra 	$L__BB0_234;
	ld.local.u8 	%rs338, [%rd1+18];
	ld.local.u8 	%rs339, [%rd2+18];
	ld.local.u8 	%rs342, [%rd3+18];
	setp.lt.u16 	%p282, %rs342, %rs338;
	setp.gt.u16 	%p283, %rs342, %rs339;
	or.pred  	%p284, %p282, %p283;
	@%p284 bra 	$L__BB0_234;
	ld.local.u8 	%rs345, [%rd1+19];
	ld.local.u8 	%rs346, [%rd2+19];
	ld.local.u8 	%rs349, [%rd3+19];
	setp.lt.u16 	%p285, %rs349, %rs345;
	setp.gt.u16 	%p286, %rs349, %rs346;
	or.pred  	%p287, %p285, %p286;
	@%p287 bra 	$L__BB0_234;
	ld.local.u8 	%rs352, [%rd1+20];
	ld.local.u8 	%rs353, [%rd2+20];
	ld.local.u8 	%rs356, [%rd3+20];
	setp.lt.u16 	%p288, %rs356, %rs352;
	setp.gt.u16 	%p289, %rs356, %rs353;
	or.pred  	%p290, %p288, %p289;
	@%p290 bra 	$L__BB0_234;
	ld.local.u8 	%rs359, [%rd1+21];
	ld.local.u8 	%rs360, [%rd2+21];
	ld.local.u8 	%rs363, [%rd3+21];
	setp.lt.u16 	%p291, %rs363, %rs359;
	setp.gt.u16 	%p292, %rs363, %rs360;
	or.pred  	%p293, %p291, %p292;
	@%p293 bra 	$L__BB0_234;
	ld.local.u8 	%rs366, [%rd1+22];
	ld.local.u8 	%rs367, [%rd2+22];
	ld.local.u8 	%rs370, [%rd3+22];
	setp.lt.u16 	%p294, %rs370, %rs366;
	setp.gt.u16 	%p295, %rs370, %rs367;
	or.pred  	%p296, %p294, %p295;
	@%p296 bra 	$L__BB0_234;
	ld.local.u8 	%rs373, [%rd1+23];
	ld.local.u8 	%rs374, [%rd2+23];
	ld.local.u8 	%rs377, [%rd3+23];
	setp.lt.u16 	%p297, %rs377, %rs373;
	setp.gt.u16 	%p298, %rs377, %rs374;
	or.pred  	%p299, %p297, %p298;
	@%p299 bra 	$L__BB0_234;
	ld.local.u8 	%rs380, [%rd1+24];
	ld.local.u8 	%rs381, [%rd2+24];
	ld.local.u8 	%rs384, [%rd3+24];
	setp.lt.u16 	%p300, %rs384, %rs380;
	setp.gt.u16 	%p301, %rs384, %rs381;
	or.pred  	%p302, %p300, %p301;
	@%p302 bra 	$L__BB0_234;
	ld.local.u8 	%rs387, [%rd1+25];
	ld.local.u8 	%rs388, [%rd2+25];
	ld.local.u8 	%rs391, [%rd3+25];
	setp.ge.u16 	%p303, %rs391, %rs387;
	setp.le.u16 	%p304, %rs391, %rs388;
	and.pred  	%p305, %p303, %p304;
	selp.u32 	%r553, 1, 0, %p305;
$L__BB0_234:
	add.s32 	%r554, %r553, %r554;
	add.s64 	%rd58, %rd58, 5;
	add.s32 	%r551, %r551, 1;
	setp.ne.s32 	%p306, %r551, 0;
	@%p306 bra 	$L__BB0_203;
$L__BB0_235:
	ld.param.u64 	%rd57, [_Z14g_calc_lengthsPi_param_0];
	mad.lo.s32 	%r420, %r283, 2309, %r1;
	cvta.to.global.u64 	%rd54, %rd57;
	mul.wide.s32 	%rd55, %r420, 4;
	add.s64 	%rd56, %rd54, %rd55;
	st.global.u32 	[%rd56], %r554;
$L__BB0_236:
	ret;

}


// ===== COMPILED SASS (sm_100) =====

	.target	sm_100

	.elftype	@"ET_EXEC"


//--------------------- .note.nv.tkinfo           --------------------------
	.section	.note.nv.tkinfo,"",@"SHT_NOTE"
	.sectionflags	@"SHF_NOTE_NV_TKINFO"
	.tkinfo
        /*0018*/ 	.word	0x00000002
        /*0030*/ 	.string	""
        /*0030*/ 	.string	"ptxas"
        /*0030*/ 	.string	"Cuda compilation tools, release 13.0, V13.0.88"
        /*0030*/ 	.string	"Build cuda_13.0.r13.0/compiler.36424714_0"
        /*0030*/ 	.string	"-arch sm_100 -m 64 "



//--------------------- .note.nv.cuinfo           --------------------------
	.section	.note.nv.cuinfo,"",@"SHT_NOTE"
	.sectionflags	@"SHF_NOTE_NV_CUINFO"
        /*0018*/ 	.short	0x0002
        /*001a*/ 	.short	0x0064
        /*001c*/ 	.short	0x0082
	.zero		2


//--------------------- .nv.info                  --------------------------
	.section	.nv.info,"",@"SHT_CUDA_INFO"
	.align	4


	//----- nvinfo : EIATTR_REGCOUNT
	.align		4
        /*0000*/ 	.byte	0x04, 0x2f
        /*0002*/ 	.short	(.L_3 - .L_2)
	.align		4
.L_2:
        /*0004*/ 	.word	index@(_Z14g_calc_lengthsPi)
        /*0008*/ 	.word	0x0000001f


	//----- nvinfo : EIATTR_FRAME_SIZE
	.align		4
.L_3:
        /*000c*/ 	.byte	0x04, 0x11
        /*000e*/ 	.short	(.L_5 - .L_4)
	.align		4
.L_4:
        /*0010*/ 	.word	index@(_Z14g_calc_lengthsPi)
        /*0014*/ 	.word	0x00000050


	//----- nvinfo : EIATTR_MIN_STACK_SIZE
	.align		4
.L_5:
        /*0018*/ 	.byte	0x04, 0x12
        /*001a*/ 	.short	(.L_7 - .L_6)
	.align		4
.L_6:
        /*001c*/ 	.word	index@(_Z14g_calc_lengthsPi)
        /*0020*/ 	.word	0x00000050
.L_7:


//--------------------- .nv.compat                --------------------------
	.section	.nv.compat,"",@"SHT_CUDA_COMPAT_INFO"
	.align	4
        /*0000*/ 	.byte	0x02, 0x09, 0x00, 0x00, 0x02, 0x02, 0x01, 0x00, 0x02, 0x05, 0x05, 0x00, 0x03, 0x07, 0x01, 0x01
        /*0010*/ 	.byte	0x02, 0x03, 0x00, 0x00, 0x02, 0x06, 0x01, 0x00, 0x04, 0x0b, 0x08, 0x00, 0x09, 0x00, 0x00, 0x00
        /*0020*/ 	.byte	0x00, 0x00, 0x00, 0x00


//--------------------- .nv.info._Z14g_calc_lengthsPi --------------------------
	.section	.nv.info._Z14g_calc_lengthsPi,"",@"SHT_CUDA_INFO"
	.sectionflags	@""
	.align	4


	//----- nvinfo : EIATTR_CUDA_API_VERSION
	.align		4
        /*0000*/ 	.byte	0x04, 0x37
        /*0002*/ 	.short	(.L_9 - .L_8)
.L_8:
        /*0004*/ 	.word	0x00000082


	//----- nvinfo : EIATTR_KPARAM_INFO
	.align		4
.L_9:
        /*0008*/ 	.byte	0x04, 0x17
        /*000a*/ 	.short	(.L_11 - .L_10)
.L_10:
        /*000c*/ 	.word	0x00000000
        /*0010*/ 	.short	0x0000
        /*0012*/ 	.short	0x0000
        /*0014*/ 	.byte	0x00, 0xf5, 0x21, 0x00


	//----- nvinfo : EIATTR_SPARSE_MMA_MASK
	.align		4
.L_11:
        /*0018*/ 	.byte	0x03, 0x50
        /*001a*/ 	.short	0x0000


	//----- nvinfo : EIATTR_MAXREG_COUNT
	.align		4
        /*001c*/ 	.byte	0x03, 0x1b
        /*001e*/ 	.short	0x00ff


	//----- nvinfo : EIATTR_MERCURY_ISA_VERSION
	.align		4
        /*0020*/ 	.byte	0x03, 0x5f
        /*0022*/ 	.short	0x0101


	//----- nvinfo : EIATTR_VRC_CTA_INIT_COUNT
	.align		4
        /*0024*/ 	.byte	0x02, 0x4a
	.zero		1
	.zero		1


	//----- nvinfo : EIATTR_EXIT_INSTR_OFFSETS
	.align		4
        /*0028*/ 	.byte	0x04, 0x1c
        /*002a*/ 	.short	(.L_13 - .L_12)


	//   ....[0]....
.L_12:
        /*002c*/ 	.word	0x000000c0


	//   ....[1]....
        /*0030*/ 	.word	0x00003d90


	//----- nvinfo : EIATTR_CRS_STACK_SIZE
	.align		4
.L_13:
        /*0034*/ 	.byte	0x04, 0x1e
        /*0036*/ 	.short	(.L_15 - .L_14)
.L_14:
        /*0038*/ 	.word	0x00000000


	//----- nvinfo : EIATTR_CBANK_PARAM_SIZE
	.align		4
.L_15:
        /*003c*/ 	.byte	0x03, 0x19
        /*003e*/ 	.short	0x0008


	//----- nvinfo : EIATTR_PARAM_CBANK
	.align		4
        /*0040*/ 	.byte	0x04, 0x0a
        /*0042*/ 	.short	(.L_17 - .L_16)
	.align		4
.L_16:
        /*0044*/ 	.word	index@(.nv.constant0._Z14g_calc_lengthsPi)
        /*0048*/ 	.short	0x0380
        /*004a*/ 	.short	0x0008


	//----- nvinfo : EIATTR_SW_WAR
	.align		4
.L_17:
        /*004c*/ 	.byte	0x04, 0x36
        /*004e*/ 	.short	(.L_19 - .L_18)
.L_18:
        /*0050*/ 	.word	0x00000008
.L_19:


//--------------------- .nv.callgraph             --------------------------
	.section	.nv.callgraph,"",@"SHT_CUDA_CALLGRAPH"
	.align	4
	.sectionentsize	8
	.align		4
        /*0000*/ 	.word	0x00000000
	.align		4
        /*0004*/ 	.word	0xffffffff
	.align		4
        /*0008*/ 	.word	0x00000000
	.align		4
        /*000c*/ 	.word	0xfffffffe
	.align		4
        /*0010*/ 	.word	0x00000000
	.align		4
        /*0014*/ 	.word	0xfffffffd
	.align		4
        /*0018*/ 	.word	0x00000000
	.align		4
        /*001c*/ 	.word	0xfffffffc


//--------------------- .nv.constant3             --------------------------
	.section	.nv.constant3,"a",@progbits
	.align	4
.nv.constant3:
	.type		c_num_words,@object
	.size		c_num_words,(c_words - c_num_words)
c_num_words:
	.zero		4
	.type		c_words,@object
	.size		c_words,(.L_1 - c_words)
c_words:
	.zero		11545
.L_1:


//--------------------- .text._Z14g_calc_lengthsPi --------------------------
	.section	.text._Z14g_calc_lengthsPi,"ax",@progbits
	.align	128
        .global         _Z14g_calc_lengthsPi
        .type           _Z14g_calc_lengthsPi,@function
        .size           _Z14g_calc_lengthsPi,(.L_x_165 - _Z14g_calc_lengthsPi)
        .other          _Z14g_calc_lengthsPi,@"STO_CUDA_ENTRY STV_DEFAULT"
_Z14g_calc_lengthsPi:
.text._Z14g_calc_lengthsPi:
[----:B------:R-:W0:Y:S01]  /*0000*/  LDC R1, c[0x0][0x37c] ;  /* 0x0000df00ff017b82 */ /* 0x000e220000000800 */
[----:B------:R-:W1:Y:S07]  /*0010*/  S2R R3, SR_TID.Y ;  /* 0x0000000000037919 */ /* 0x000e6e0000002200 */
[----:B------:R-:W2:Y:S01]  /*0020*/  LDC R7, c[0x0][0x360] ;  /* 0x0000d800ff077b82 */ /* 0x000ea20000000800 */
[----:B0-----:R-:W-:Y:S01]  /*0030*/  VIADD R1, R1, 0xffffffb0 ;  /* 0xffffffb001017836 */ /* 0x001fe20000000000 */
[----:B------:R-:W2:Y:S06]  /*0040*/  S2R R0, SR_TID.X ;  /* 0x0000000000007919 */ /* 0x000eac0000002100 */
[----:B------:R-:W1:Y:S08]  /*0050*/  S2UR UR5, SR_CTAID.Y ;  /* 0x00000000000579c3 */ /* 0x000e700000002600 */
[----:B------:R-:W1:Y:S08]  /*0060*/  LDC R8, c[0x0][0x364] ;  /* 0x0000d900ff087b82 */ /* 0x000e700000000800 */
[----:B------:R-:W2:Y:S01]  /*0070*/  S2UR UR4, SR_CTAID.X ;  /* 0x00000000000479c3 */ /* 0x000ea20000002500 */
[----:B-1----:R-:W-:-:S05]  /*0080*/  IMAD R8, R8, UR5, R3 ;  /* 0x0000000508087c24 */ /* 0x002fca000f8e0203 */
[----:B------:R-:W-:Y:S01]  /*0090*/  ISETP.GT.U32.AND P0, PT, R8, 0x904, PT ;  /* 0x000009040800780c */ /* 0x000fe20003f04070 */
[----:B--2---:R-:W-:-:S05]  /*00a0*/  IMAD R7, R7, UR4, R0 ;  /* 0x0000000407077c24 */ /* 0x004fca000f8e0200 */
[----:B------:R-:W-:-:S13]  /*00b0*/  ISETP.GT.OR P0, PT, R7, 0x904, P0 ;  /* 0x000009040700780c */ /* 0x000fda0000704670 */
[----:B------:R-:W-:Y:S05]  /*00c0*/  @P0 EXIT ;  /* 0x000000000000094d */ /* 0x000fea0003800000 */
[----:B------:R-:W-:Y:S01]  /*00d0*/  ISETP.NE.AND P0, PT, R8, R7, PT ;  /* 0x000000070800720c */ /* 0x000fe20003f05270 */
[----:B------:R-:W0:Y:S01]  /*00e0*/  LDCU.64 UR6, c[0x0][0x358] ;  /* 0x00006b00ff0677ac */ /* 0x000e220008000a00 */
[----:B------:R-:W-:Y:S01]  /*00f0*/  BSSY.RECONVERGENT B0, `(.L_x_0) ;  /* 0x00003c5000007945 */ /* 0x000fe20003800200 */
[----:B------:R-:W-:-:S10]  /*0100*/  IMAD.MOV.U32 R13, RZ, RZ, 0x1 ;  /* 0x00000001ff0d7424 */ /* 0x000fd400078e00ff */
[----:B------:R-:W-:Y:S05]  /*0110*/  @!P0 BRA `(.L_x_1) ;  /* 0x0000003c00088947 */ /* 0x000fea0003800000 */
[----:B------:R-:W-:Y:S01]  /*0120*/  IMAD.MOV.U32 R2, RZ, RZ, 0x4 ;  /* 0x00000004ff027424 */ /* 0x000fe200078e00ff */
[----:B------:R-:W-:Y:S01]  /*0130*/  BSSY.RECONVERGENT B1, `(.L_x_2) ;  /* 0x0000039000017945 */ /* 0x000fe20003800200 */
[----:B------:R-:W-:Y:S02]  /*0140*/  IMAD.MOV.U32 R13, RZ, RZ, 0x2 ;  /* 0x00000002ff0d7424 */ /* 0x000fe400078e00ff */
[--C-:B------:R-:W-:Y:S02]  /*0150*/  IMAD R3, R8, 0x5, R2.reuse ;  /* 0x0000000508037824 */ /* 0x100fe400078e0202 */
[----:B------:R-:W-:Y:S02]  /*0160*/  IMAD R2, R7, 0x5, R2 ;  /* 0x0000000507027824 */ /* 0x000fe400078e0202 */
[----:B------:R-:W1:Y:S08]  /*0170*/  LDC.U8 R18, c[0x3][R3+0x1] ;  /* 0x00c0004003127b82 */ /* 0x000e700000000000 */
[----:B------:R-:W2:Y:S08]  /*0180*/  LDC.U8 R26, c[0x3][R2+0x1] ;  /* 0x00c00040021a7b82 */ /* 0x000eb00000000000 */
[----:B------:R-:W3:Y:S08]  /*0190*/  LDC.U8 R9, c[0x3][R3] ;  /* 0x00c0000003097b82 */ /* 0x000ef00000000000 */
[----:B------:R-:W4:Y:S08]  /*01a0*/  LDC.U8 R17, c[0x3][R3+0x2] ;  /* 0x00c0008003117b82 */ /* 0x000f300000000000 */
[----:B------:R-:W5:Y:S08]  /*01b0*/  LDC.U8 R24, c[0x3][R2+0x2] ;  /* 0x00c0008002187b82 */ /* 0x000f700000000000 */
[----:B------:R-:W3:Y:S08]  /*01c0*/  LDC.U8 R22, c[0x3][R2] ;  /* 0x00c0000002167b82 */ /* 0x000ef00000000000 */
[----:B------:R-:W0:Y:S01]  /*01d0*/  LDC.U8 R11, c[0x3][R3+0x3] ;  /* 0x00c000c0030b7b82 */ /* 0x000e220000000000 */
[----:B-1----:R-:W-:-:S07]  /*01e0*/  PRMT R6, R18, 0x8880, RZ ;  /* 0x0000888012067816 */ /* 0x002fce00000000ff */
[----:B------:R-:W1:Y:S01]  /*01f0*/  LDC.U8 R20, c[0x3][R2+0x3] ;  /* 0x00c000c002147b82 */ /* 0x000e620000000000 */
[----:B--2---:R-:W-:-:S04]  /*0200*/  ISETP.NE.AND P1, PT, R18, R26, PT ;  /* 0x0000001a1200720c */ /* 0x004fc80003f25270 */
[----:B------:R-:W-:-:S03]  /*0210*/  SEL R14, RZ, 0x2, P1 ;  /* 0x00000002ff0e7807 */ /* 0x000fc60000800000 */
[----:B------:R-:W2:Y:S08]  /*0220*/  LDC.U8 R12, c[0x3][R3+0x4] ;  /* 0x00c00100030c7b82 */ /* 0x000eb00000000000 */
[----:B------:R2:W2:Y:S01]  /*0230*/  LDC.U8 R10, c[0x3][R2+0x4] ;  /* 0x00c00100020a7b82 */ /* 0x0004a20000000000 */
[C---:B----4-:R-:W-:Y:S02]  /*0240*/  PRMT R0, R17.reuse, 0x8880, RZ ;  /* 0x0000888011007816 */ /* 0x050fe400000000ff */
[----:B-----5:R-:W-:-:S04]  /*0250*/  ISETP.NE.AND P2, PT, R17, R24, PT ;  /* 0x000000181100720c */ /* 0x020fc80003f45270 */
[----:B------:R-:W-:Y:S02]  /*0260*/  SEL R15, RZ, 0x2, P2 ;  /* 0x00000002ff0f7807 */ /* 0x000fe40001000000 */
[----:B---3--:R-:W-:-:S04]  /*0270*/  ISETP.NE.AND P0, PT, R9, R22, PT ;  /* 0x000000160900720c */ /* 0x008fc80003f05270 */
[----:B------:R-:W-:Y:S02]  /*0280*/  SEL R19, RZ, 0x1, P0 ;  /* 0x00000001ff137807 */ /* 0x000fe40000000000 */
[----:B0-----:R-:W-:-:S03]  /*0290*/  PRMT R4, R11, 0x8880, RZ ;  /* 0x000088800b047816 */ /* 0x001fc600000000ff */
[----:B------:R-:W-:-:S04]  /*02a0*/  @!P1 VIADD R19, R19, 0x2 ;  /* 0x0000000213139836 */ /* 0x000fc80000000000 */
[----:B------:R-:W-:Y:S01]  /*02b0*/  @!P2 VIADD R19, R19, 0x4 ;  /* 0x000000041313a836 */ /* 0x000fe20000000000 */
[----:B-1----:R-:W-:-:S04]  /*02c0*/  ISETP.NE.AND P3, PT, R11, R20, PT ;  /* 0x000000140b00720c */ /* 0x002fc80003f65270 */
[----:B------:R-:W-:Y:S02]  /*02d0*/  SEL R16, RZ, 0x2, P3 ;  /* 0x00000002ff107807 */ /* 0x000fe40001800000 */
[----:B--2---:R-:W-:-:S07]  /*02e0*/  PRMT R5, R12, 0x8880, RZ ;  /* 0x000088800c057816 */ /* 0x004fce00000000ff */
[----:B------:R-:W-:Y:S02]  /*02f0*/  @!P3 VIADD R19, R19, 0x8 ;  /* 0x000000081313b836 */ /* 0x000fe40000000000 */
[----:B------:R-:W-:Y:S01]  /*0300*/  IMAD.MOV.U32 R2, RZ, RZ, R5 ;  /* 0x000000ffff027224 */ /* 0x000fe200078e0005 */
[----:B------:R-:W-:-:S04]  /*0310*/  ISETP.NE.AND P4, PT, R12, R10, PT ;  /* 0x0000000a0c00720c */ /* 0x000fc80003f85270 */
[----:B------:R-:W-:-:S09]  /*0320*/  SEL R21, RZ, 0x2, P4 ;  /* 0x00000002ff157807 */ /* 0x000fd20002000000 */
[----:B------:R-:W-:Y:S01]  /*0330*/  @!P4 VIADD R19, R19, 0x10 ;  /* 0x000000101313c836 */ /* 0x000fe20000000000 */
[----:B------:R-:W-:Y:S06]  /*0340*/  @!P0 BRA `(.L_x_3) ;  /* 0x00000000005c8947 */ /* 0x000fec0003800000 */
[----:B------:R-:W-:Y:S01]  /*0350*/  LOP3.LUT R3, R19, 0xffff, RZ, 0xc0, !PT ;  /* 0x0000ffff13037812 */ /* 0x000fe200078ec0ff */
[----:B------:R-:W-:Y:S01]  /*0360*/  IMAD.MOV.U32 R28, RZ, RZ, 0x2 ;  /* 0x00000002ff1c7424 */ /* 0x000fe200078e00ff */
[----:B------:R-:W-:Y:S02]  /*0370*/  ISETP.NE.AND P0, PT, R9, R26, PT ;  /* 0x0000001a0900720c */ /* 0x000fe40003f05270 */
[----:B------:R-:W-:-:S04]  /*0380*/  SHF.R.U32.HI R5, RZ, 0x1, R3 ;  /* 0x00000001ff057819 */ /* 0x000fc80000011603 */
[----:B------:R-:W-:-:S04]  /*0390*/  LOP3.LUT R5, R5, 0x1, RZ, 0xc0, !PT ;  /* 0x0000000105057812 */ /* 0x000fc800078ec0ff */
[----:B------:R-:W-:-:S13]  /*03a0*/  ISETP.EQ.U32.OR P0, PT, R5, 0x1, P0 ;  /* 0x000000010500780c */ /* 0x000fda0000702470 */
[----:B------:R-:W-:Y:S05]  /*03b0*/  @!P0 BRA `(.L_x_4) ;  /* 0x0000000000388947 */ /* 0x000fea0003800000 */
[----:B------:R-:W-:Y:S01]  /*03c0*/  LOP3.LUT R3, R3, 0xff, RZ, 0xc0, !PT ;  /* 0x000000ff03037812 */ /* 0x000fe200078ec0ff */
[----:B------:R-:W-:Y:S01]  /*03d0*/  IMAD.MOV.U32 R28, RZ, RZ, 0x4 ;  /* 0x00000004ff1c7424 */ /* 0x000fe200078e00ff */
[----:B------:R-:W-:Y:S02]  /*03e0*/  ISETP.EQ.AND P5, PT, R9, R24, PT ;  /* 0x000000180900720c */ /* 0x000fe40003fa2270 */
[----:B------:R-:W-:-:S13]  /*03f0*/  LOP3.LUT P0, RZ, R3, 0x4, RZ, 0xc0, !PT ;  /* 0x0000000403ff7812 */ /* 0x000fda000780c0ff */
[----:B------:R-:W-:Y:S05]  /*0400*/  @!P0 BRA P5, `(.L_x_4) ;  /* 0x0000000000248947 */ /* 0x000fea0002800000 */
[----:B------:R-:W-:Y:S01]  /*0410*/  LOP3.LUT P0, RZ, R3, 0x8, RZ, 0xc0, !PT ;  /* 0x0000000803ff7812 */ /* 0x000fe2000780c0ff */
[----:B------:R-:W-:Y:S01]  /*0420*/  IMAD.MOV.U32 R28, RZ, RZ, 0x8 ;  /* 0x00000008ff1c7424 */ /* 0x000fe200078e00ff */
[----:B------:R-:W-:-:S13]  /*0430*/  ISETP.EQ.AND P5, PT, R9, R20, PT ;  /* 0x000000140900720c */ /* 0x000fda0003fa2270 */
[----:B------:R-:W-:Y:S05]  /*0440*/  @!P0 BRA P5, `(.L_x_4) ;  /* 0x0000000000148947 */ /* 0x000fea0002800000 */
[----:B------:R-:W-:Y:S02]  /*0450*/  LOP3.LUT P0, RZ, R3, 0x10, RZ, 0xc0, !PT ;  /* 0x0000001003ff7812 */ /* 0x000fe4000780c0ff */
[----:B------:R-:W-:Y:S02]  /*0460*/  PRMT R13, RZ, 0x7610, R13 ;  /* 0x00007610ff0d7816 */ /* 0x000fe4000000000d */
[----:B------:R-:W-:-:S13]  /*0470*/  ISETP.EQ.AND P0, PT, R9, R10, !P0 ;  /* 0x0000000a0900720c */ /* 0x000fda0004702270 */
[----:B------:R-:W-:Y:S05]  /*0480*/  @!P0 BRA `(.L_x_3) ;  /* 0x00000000000c8947 */ /* 0x000fea0003800000 */
[----:B------:R-:W-:-:S07]  /*0490*/  IMAD.MOV.U32 R28, RZ, RZ, 0x10 ;  /* 0x00000010ff1c7424 */ /* 0x000fce00078e00ff */
.L_x_4:
[----:B------:R-:W-:Y:S01]  /*04a0*/  LOP3.LUT R19, R19, R28, RZ, 0xfc, !PT ;  /* 0x0000001c13137212 */ /* 0x000fe200078efcff */
[----:B------:R-:W-:-:S07]  /*04b0*/  IMAD.MOV.U32 R13, RZ, RZ, 0x1 ;  /* 0x00000001ff0d7424 */ /* 0x000fce00078e00ff */
.L_x_3:
[----:B------:R-:W-:Y:S05]  /*04c0*/  BSYNC.RECONVERGENT B1 ;  /* 0x0000000000017941 */ /* 0x000fea0003800200 */
.L_x_2:
[----:B------:R-:W-:Y:S04]  /*04d0*/  BSSY.RECONVERGENT B1, `(.L_x_5) ;  /* 0x0000018000017945 */ /* 0x000fe80003800200 */
[----:B------:R-:W-:Y:S05]  /*04e0*/  @!P1 BRA `(.L_x_6) ;  /* 0x0000000000589947 */ /* 0x000fea0003800000 */
[----:B------:R-:W-:Y:S01]  /*04f0*/  LOP3.LUT R3, R19, 0x1, RZ, 0xc0, !PT ;  /* 0x0000000113037812 */ /* 0x000fe200078ec0ff */
[----:B------:R-:W-:Y:S01]  /*0500*/  IMAD.MOV.U32 R28, RZ, RZ, 0x1 ;  /* 0x00000001ff1c7424 */ /* 0x000fe200078e00ff */
[----:B------:R-:W-:Y:S02]  /*0510*/  ISETP.NE.AND P0, PT, R18, R22, PT ;  /* 0x000000161200720c */ /* 0x000fe40003f05270 */
[----:B------:R-:W-:Y:S02]  /*0520*/  ISETP.NE.U32.AND P1, PT, R3, 0x1, PT ;  /* 0x000000010300780c */ /* 0x000fe40003f25070 */
[----:B------:R-:W-:-:S11]  /*0530*/  LOP3.LUT R3, R19, 0xff, RZ, 0xc0, !PT ;  /* 0x000000ff13037812 */ /* 0x000fd600078ec0ff */
[----:B------:R-:W-:Y:S05]  /*0540*/  @!P0 BRA P1, `(.L_x_7) ;  /* 0x0000000000388947 */ /* 0x000fea0000800000 */
[----:B------:R-:W-:Y:S01]  /*0550*/  LOP3.LUT P0, RZ, R3, 0x4, RZ, 0xc0, !PT ;  /* 0x0000000403ff7812 */ /* 0x000fe2000780c0ff */
[----:B------:R-:W-:Y:S01]  /*0560*/  IMAD.MOV.U32 R28, RZ, RZ, 0x4 ;  /* 0x00000004ff1c7424 */ /* 0x000fe200078e00ff */
[----:B------:R-:W-:-:S13]  /*0570*/  ISETP.EQ.AND P1, PT, R18, R24, PT ;  /* 0x000000181200720c */ /* 0x000fda0003f22270 */
[----:B------:R-:W-:Y:S05]  /*0580*/  @!P0 BRA P1, `(.L_x_7) ;  /* 0x0000000000288947 */ /* 0x000fea0000800000 */
[----:B------:R-:W-:Y:S01]  /*0590*/  LOP3.LUT P0, RZ, R3, 0x8, RZ, 0xc0, !PT ;  /* 0x0000000803ff7812 */ /* 0x000fe2000780c0ff */
[----:B------:R-:W-:Y:S01]  /*05a0*/  IMAD.MOV.U32 R28, RZ, RZ, 0x8 ;  /* 0x00000008ff1c7424 */ /* 0x000fe200078e00ff */
[----:B------:R-:W-:-:S13]  /*05b0*/  ISETP.EQ.AND P1, PT, R18, R20, PT ;  /* 0x000000141200720c */ /* 0x000fda0003f22270 */
[----:B------:R-:W-:Y:S05]  /*05c0*/  @!P0 BRA P1, `(.L_x_7) ;  /* 0x0000000000188947 */ /* 0x000fea0000800000 */
[----:B------:R-:W-:Y:S02]  /*05d0*/  SHF.R.U32.HI R3, RZ, 0x4, R3 ;  /* 0x00000004ff037819 */ /* 0x000fe40000011603 */
[----:B------:R-:W-:Y:S02]  /*05e0*/  ISETP.NE.AND P0, PT, R18, R10, PT ;  /* 0x0000000a1200720c */ /* 0x000fe40003f05270 */
[----:B------:R-:W-:-:S04]  /*05f0*/  LOP3.LUT R3, R3, 0x1, RZ, 0xc0, !PT ;  /* 0x0000000103037812 */ /* 0x000fc800078ec0ff */
[----:B------:R-:W-:-:S13]  /*0600*/  ISETP.EQ.U32.OR P0, PT, R3, 0x1, P0 ;  /* 0x000000010300780c */ /* 0x000fda0000702470 */
[----:B------:R-:W-:Y:S05]  /*0610*/  @P0 BRA `(.L_x_6) ;  /* 0x00000000000c0947 */ /* 0x000fea0003800000 */
[----:B------:R-:W-:-:S07]  /*0620*/  IMAD.MOV.U32 R28, RZ, RZ, 0x10 ;  /* 0x00000010ff1c7424 */ /* 0x000fce00078e00ff */
.L_x_7:
[----:B------:R-:W-:Y:S01]  /*0630*/  LOP3.LUT R19, R19, R28, RZ, 0xfc, !PT ;  /* 0x0000001c13137212 */ /* 0x000fe200078efcff */
[----:B------:R-:W-:-:S07]  /*0640*/  IMAD.MOV.U32 R14, RZ, RZ, 0x1 ;  /* 0x00000001ff0e7424 */ /* 0x000fce00078e00ff */
.L_x_6:
[----:B------:R-:W-:Y:S05]  /*0650*/  BSYNC.RECONVERGENT B1 ;  /* 0x0000000000017941 */ /* 0x000fea0003800200 */
.L_x_5:
        /* <DEDUP_REMOVED lines=22> */
.L_x_10:
[----:B------:R-:W-:Y:S01]  /*07c0*/  LOP3.LUT R19, R19, R28, RZ, 0xfc, !PT ;  /* 0x0000001c13137212 */ /* 0x000fe200078efcff */
[----:B------:R-:W-:-:S07]  /*07d0*/  IMAD.MOV.U32 R15, RZ, RZ, 0x1 ;  /* 0x00000001ff0f7424 */ /* 0x000fce00078e00ff */
.L_x_9:
[----:B------:R-:W-:Y:S05]  /*07e0*/  BSYNC.RECONVERGENT B1 ;  /* 0x0000000000017941 */ /* 0x000fea0003800200 */
.L_x_8:
        /* <DEDUP_REMOVED lines=22> */
.L_x_13:
[----:B------:R-:W-:Y:S01]  /*0950*/  LOP3.LUT R19, R19, R28, RZ, 0xfc, !PT ;  /* 0x0000001c13137212 */ /* 0x000fe200078efcff */
[----:B------:R-:W-:-:S07]  /*0960*/  IMAD.MOV.U32 R16, RZ, RZ, 0x1 ;  /* 0x00000001ff107424 */ /* 0x000fce00078e00ff */
.L_x_12:
[----:B------:R-:W-:Y:S05]  /*0970*/  BSYNC.RECONVERGENT B1 ;  /* 0x0000000000017941 */ /* 0x000fea0003800200 */
.L_x_11:
[----:B------:R-:W-:Y:S01]  /*0980*/  STL.U16 [R1], RZ ;  /* 0x000000ff01007387 */ /* 0x000fe20000100400 */
[----:B------:R-:W-:Y:S01]  /*0990*/  IMAD.MOV.U32 R3, RZ, RZ, 0x505 ;  /* 0x00000505ff037424 */ /* 0x000fe200078e00ff */
[----:B------:R-:W-:Y:S01]  /*09a0*/  PRMT R5, R13, 0x9910, RZ ;  /* 0x000099100d057816 */ /* 0x000fe200000000ff */
[----:B------:R-:W-:Y:S01]  /*09b0*/  BSSY.RECONVERGENT B1, `(.L_x_14) ;  /* 0x000002f000017945 */ /* 0x000fe20003800200 */
[----:B------:R-:W-:Y:S01]  /*09c0*/  STL.U16 [R1+0x2], RZ ;  /* 0x000002ff01007387 */ /* 0x000fe20000100400 */
[----:B------:R-:W-:Y:S02]  /*09d0*/  PRMT R10, R9, 0x8880, RZ ;  /* 0x00008880090a7816 */ /* 0x000fe400000000ff */
[----:B------:R-:W-:Y:S01]  /*09e0*/  ISETP.NE.AND P2, PT, R5, 0x2, PT ;  /* 0x000000020500780c */ /* 0x000fe20003f45270 */
[----:B------:R-:W-:Y:S04]  /*09f0*/  STL.U16 [R1+0x4], RZ ;  /* 0x000004ff01007387 */ /* 0x000fe80000100400 */
        /* <DEDUP_REMOVED lines=10> */
[----:B------:R-:W-:Y:S04]  /*0aa0*/  STL.U16 [R1+0x1a], R3 ;  /* 0x00001a0301007387 */ /* 0x000fe80000100400 */
        /* <DEDUP_REMOVED lines=11> */
[----:B------:R0:W-:Y:S02]  /*0b60*/  STL.U16 [R1+0x32], R3 ;  /* 0x0000320301007387 */ /* 0x0001e40000100400 */
[----:B0-----:R-:W-:Y:S01]  /*0b70*/  PRMT R3, R21, 0x7610, R3 ;  /* 0x0000761015037816 */ /* 0x001fe20000000003 */
[----:B------:R-:W-:Y:S06]  /*0b80*/  @!P4 BRA `(.L_x_15) ;  /* 0x000000000044c947 */ /* 0x000fec0003800000 */
[----:B------:R-:W-:Y:S02]  /*0b90*/  LOP3.LUT R3, R19, 0x1, RZ, 0xc0, !PT ;  /* 0x0000000113037812 */ /* 0x000fe400078ec0ff */
[----:B------:R-:W-:Y:S02]  /*0ba0*/  ISETP.NE.AND P0, PT, R12, R22, PT ;  /* 0x000000160c00720c */ /* 0x000fe40003f05270 */
[----:B------:R-:W-:Y:S01]  /*0bb0*/  ISETP.NE.U32.AND P1, PT, R3, 0x1, PT ;  /* 0x000000010300780c */ /* 0x000fe20003f25070 */
[----:B------:R-:W-:Y:S01]  /*0bc0*/  IMAD.MOV.U32 R3, RZ, RZ, 0x1 ;  /* 0x00000001ff037424 */ /* 0x000fe200078e00ff */
[----:B------:R-:W-:-:S11]  /*0bd0*/  LOP3.LUT R19, R19, 0xff, RZ, 0xc0, !PT ;  /* 0x000000ff13137812 */ /* 0x000fd600078ec0ff */
[----:B------:R-:W-:Y:S05]  /*0be0*/  @!P0 BRA P1, `(.L_x_15) ;  /* 0x00000000002c8947 */ /* 0x000fea0000800000 */
[C---:B------:R-:W-:Y:S02]  /*0bf0*/  LOP3.LUT P0, RZ, R19.reuse, 0x2, RZ, 0xc0, !PT ;  /* 0x0000000213ff7812 */ /* 0x040fe4000780c0ff */
[----:B------:R-:W-:Y:S02]  /*0c00*/  LOP3.LUT P1, RZ, R19, 0x4, RZ, 0xc0, !PT ;  /* 0x0000000413ff7812 */ /* 0x000fe4000782c0ff */
[C---:B------:R-:W-:Y:S02]  /*0c10*/  ISETP.EQ.AND P0, PT, R12.reuse, R26, !P0 ;  /* 0x0000001a0c00720c */ /* 0x040fe40004702270 */
[----:B------:R-:W-:-:S04]  /*0c20*/  ISETP.EQ.AND P1, PT, R12, R24, !P1 ;  /* 0x000000180c00720c */ /* 0x000fc80004f22270 */
[----:B------:R-:W-:Y:S02]  /*0c30*/  PLOP3.LUT P1, PT, P0, P1, PT, 0xf8, 0x8f ;  /* 0x00000000008f781c */ /* 0x000fe40000723f70 */
[----:B------:R-:W-:-:S11]  /*0c40*/  PLOP3.LUT P0, PT, PT, PT, PT, 0x80, 0x8 ;  /* 0x000000000008781c */ /* 0x000fd60003f0f070 */
[----:B------:R-:W-:-:S04]  /*0c50*/  @!P1 LOP3.LUT P3, RZ, R19, 0x8, RZ, 0xc0, !PT ;  /* 0x0000000813ff9812 */ /* 0x000fc8000786c0ff */
[----:B------:R-:W-:Y:S02]  /*0c60*/  @!P1 PLOP3.LUT P0, PT, P3, PT, PT, 0x80, 0x8 ;  /* 0x000000000008981c */ /* 0x000fe40001f0f070 */
[----:B------:R-:W-:-:S11]  /*0c70*/  @!P1 ISETP.NE.AND P3, PT, R12, R20, PT ;  /* 0x000000140c00920c */ /* 0x000fd60003f65270 */
[----:B------:R-:W-:-:S04]  /*0c80*/  @!P0 SEL R21, R21, 0x1, P3 ;  /* 0x0000000115158807 */ /* 0x000fc80001800000 */
[----:B------:R-:W-:-:S07]  /*0c90*/  @!P1 PRMT R3, R21, 0x7610, R3 ;  /* 0x0000761015039816 */ /* 0x000fce0000000003 */
.L_x_15:
[----:B------:R-:W-:Y:S05]  /*0ca0*/  BSYNC.RECONVERGENT B1 ;  /* 0x0000000000017941 */ /* 0x000fea0003800200 */
.L_x_14:
[----:B------:R-:W-:Y:S01]  /*0cb0*/  BSSY.RECONVERGENT B1, `(.L_x_16) ;  /* 0x0000064000017945 */ /* 0x000fe20003800200 */
[----:B------:R-:W-:-:S03]  /*0cc0*/  IMAD.IADD R19, R1, 0x1, R10 ;  /* 0x0000000101137824 */ /* 0x000fc600078e020a */
[----:B------:R-:W-:Y:S05]  /*0cd0*/  @!P2 BRA `(.L_x_17) ;  /* 0x00000000003ca947 */ /* 0x000fea0003800000 */
[----:B------:R-:W-:-:S13]  /*0ce0*/  ISETP.NE.AND P0, PT, R5, 0x1, PT ;  /* 0x000000010500780c */ /* 0x000fda0003f05270 */
[----:B------:R-:W-:Y:S05]  /*0cf0*/  @P0 BRA `(.L_x_18) ;  /* 0x0000000000200947 */ /* 0x000fea0003800000 */
[----:B------:R-:W2:Y:S01]  /*0d00*/  LDL.U8 R5, [R19+-0x61] ;  /* 0xffff9f0013057983 */ /* 0x000ea20000100000 */
[----:B------:R-:W-:Y:S02]  /*0d10*/  IMAD.MOV.U32 R20, RZ, RZ, 0x1 ;  /* 0x00000001ff147424 */ /* 0x000fe400078e00ff */
[----:B--2---:R-:W-:Y:S01]  /*0d20*/  VIADD R10, R5, 0x1 ;  /* 0x00000001050a7836 */ /* 0x004fe20000000000 */
[----:B------:R-:W-:-:S04]  /*0d30*/  PRMT R5, R9, 0x8880, RZ ;  /* 0x0000888009057816 */ /* 0x000fc800000000ff */
[----:B------:R1:W-:Y:S01]  /*0d40*/  STL.U8 [R19+-0x61], R10 ;  /* 0xffff9f0a13007387 */ /* 0x0003e20000100000 */
[----:B------:R-:W-:-:S05]  /*0d50*/  VIADD R5, R5, 0xffffff9f ;  /* 0xffffff9f05057836 */ /* 0x000fca0000000000 */
[----:B------:R-:W-:Y:S01]  /*0d60*/  SHF.L.U32 R5, R20, R5, RZ ;  /* 0x0000000514057219 */ /* 0x000fe200000006ff */
[----:B------:R-:W-:Y:S06]  /*0d70*/  BRA `(.L_x_19) ;  /* 0x00000004005c7947 */ /* 0x000fec0003800000 */
.L_x_18:
[----:B------:R-:W-:Y:S01]  /*0d80*/  PRMT R5, R9, 0x8880, RZ ;  /* 0x0000888009057816 */ /* 0x000fe200000000ff */
[----:B------:R-:W-:-:S04]  /*0d90*/  IMAD.MOV.U32 R10, RZ, RZ, 0x1 ;  /* 0x00000001ff0a7424 */ /* 0x000fc800078e00ff */
[----:B------:R-:W-:-:S05]  /*0da0*/  VIADD R5, R5, 0xffffff9f ;  /* 0xffffff9f05057836 */ /* 0x000fca0000000000 */
[----:B------:R-:W-:Y:S01]  /*0db0*/  SHF.L.U32 R5, R10, R5, RZ ;  /* 0x000000050a057219 */ /* 0x000fe200000006ff */
[----:B------:R-:W-:Y:S06]  /*0dc0*/  BRA `(.L_x_19) ;  /* 0x0000000400487947 */ /* 0x000fec0003800000 */
.L_x_17:
[----:B------:R-:W2:Y:S01]  /*0dd0*/  LDL.U8 R10, [R19+-0x61] ;  /* 0xffff9f00130a7983 */ /* 0x000ea20000100000 */
[----:B------:R-:W-:Y:S01]  /*0de0*/  ISETP.NE.AND P0, PT, R9, 0x61, PT ;  /* 0x000000610900780c */ /* 0x000fe20003f05270 */
[----:B------:R-:W-:Y:S02]  /*0df0*/  IMAD.MOV.U32 R5, RZ, RZ, 0x2 ;  /* 0x00000002ff057424 */ /* 0x000fe400078e00ff */
[----:B--2---:R-:W-:-:S05]  /*0e00*/  VIADD R10, R10, 0x1 ;  /* 0x000000010a0a7836 */ /* 0x004fca0000000000 */
[----:B------:R0:W-:Y:S05]  /*0e10*/  STL.U8 [R19+-0x61], R10 ;  /* 0xffff9f0a13007387 */ /* 0x0001ea0000100000 */
[----:B------:R-:W-:Y:S05]  /*0e20*/  @!P0 BRA `(.L_x_20) ;  /* 0x0000000000108947 */ /* 0x000fea0003800000 */
[----:B------:R-:W-:Y:S01]  /*0e30*/  ISETP.NE.AND P0, PT, R9, 0x62, PT ;  /* 0x000000620900780c */ /* 0x000fe20003f05270 */
[----:B------:R-:W-:-:S12]  /*0e40*/  IMAD.MOV.U32 R5, RZ, RZ, 0x1 ;  /* 0x00000001ff057424 */ /* 0x000fd800078e00ff */
[----:B------:R-:W-:Y:S05]  /*0e50*/  @!P0 BRA `(.L_x_21) ;  /* 0x00000000000c8947 */ /* 0x000fea0003800000 */
[----:B------:R-:W-:-:S07]  /*0e60*/  IMAD.MOV.U32 R5, RZ, RZ, 0x3 ;  /* 0x00000003ff057424 */ /* 0x000fce00078e00ff */
.L_x_20:
[----:B------:R-:W-:-:S13]  /*0e70*/  ISETP.NE.AND P0, PT, R9, 0x63, PT ;  /* 0x000000630900780c */ /* 0x000fda0003f05270 */
[----:B------:R-:W-:Y:S05]  /*0e80*/  @!P0 BRA `(.L_x_22) ;  /* 0x00000000000c8947 */ /* 0x000fea0003800000 */
.L_x_21:
[----:B------:R-:W-:Y:S02]  /*0e90*/  ISETP.NE.AND P0, PT, R9, 0x64, PT ;  /* 0x000000640900780c */ /* 0x000fe40003f05270 */
[----:B------:R-:W-:-:S11]  /*0ea0*/  LOP3.LUT R5, R5, 0x4, RZ, 0xfc, !PT ;  /* 0x0000000405057812 */ /* 0x000fd600078efcff */
[----:B------:R-:W-:Y:S05]  /*0eb0*/  @!P0 BRA `(.L_x_23) ;  /* 0x00000000000c8947 */ /* 0x000fea0003800000 */
.L_x_22:
[----:B------:R-:W-:Y:S02]  /*0ec0*/  ISETP.NE.AND P0, PT, R9, 0x65, PT ;  /* 0x000000650900780c */ /* 0x000fe40003f05270 */
[----:B------:R-:W-:-:S11]  /*0ed0*/  LOP3.LUT R5, R5, 0x8, RZ, 0xfc, !PT ;  /* 0x0000000805057812 */ /* 0x000fd600078efcff */
[----:B------:R-:W-:Y:S05]  /*0ee0*/  @!P0 BRA `(.L_x_24) ;  /* 0x00000000000c8947 */ /* 0x000fea0003800000 */
.L_x_23:
[----:B------:R-:W-:Y:S02]  /*0ef0*/  ISETP.NE.AND P0, PT, R9, 0x66, PT ;  /* 0x000000660900780c */ /* 0x000fe40003f05270 */
[----:B------:R-:W-:-:S11]  /*0f00*/  LOP3.LUT R5, R5, 0x10, RZ, 0xfc, !PT ;  /* 0x0000001005057812 */ /* 0x000fd600078efcff */
[----:B------:R-:W-:Y:S05]  /*0f10*/  @!P0 BRA `(.L_x_25) ;  /* 0x00000000000c8947 */ /* 0x000fea0003800000 */
.L_x_24:
[----:B------:R-:W-:Y:S02]  /*0f20*/  ISETP.NE.AND P0, PT, R9, 0x67, PT ;  /* 0x000000670900780c */ /* 0x000fe40003f05270 */
[----:B------:R-:W-:-:S11]  /*0f30*/  LOP3.LUT R5, R5, 0x20, RZ, 0xfc, !PT ;  /* 0x0000002005057812 */ /* 0x000fd600078efcff */
[----:B------:R-:W-:Y:S05]  /*0f40*/  @!P0 BRA `(.L_x_26) ;  /* 0x00000000000c8947 */ /* 0x000fea0003800000 */
.L_x_25:
[----:B------:R-:W-:Y:S02]  /*0f50*/  ISETP.NE.AND P0, PT, R9, 0x68, PT ;  /* 0x000000680900780c */ /* 0x000fe40003f05270 */
[----:B------:R-:W-:-:S11]  /*0f60*/  LOP3.LUT R5, R5, 0x40, RZ, 0xfc, !PT ;  /* 0x0000004005057812 */ /* 0x000fd600078efcff */
[----:B------:R-:W-:Y:S05]  /*0f70*/  @!P0 BRA `(.L_x_27) ;  /* 0x00000000000c8947 */ /* 0x000fea0003800000 */
.L_x_26:
[----:B------:R-:W-:Y:S02]  /*0f80*/  ISETP.NE.AND P0, PT, R9, 0x69, PT ;  /* 0x000000690900780c */ /* 0x000fe40003f05270 */
[----:B------:R-:W-:-:S11]  /*0f90*/  LOP3.LUT R5, R5, 0x80, RZ, 0xfc, !PT ;  /* 0x0000008005057812 */ /* 0x000fd600078efcff */
[----:B------:R-:W-:Y:S05]  /*0fa0*/  @!P0 BRA `(.L_x_28) ;  /* 0x00000000000c8947 */ /* 0x000fea0003800000 */
.L_x_27:
[----:B------:R-:W-:Y:S02]  /*0fb0*/  ISETP.NE.AND P0, PT, R9, 0x6a, PT ;  /* 0x0000006a0900780c */ /* 0x000fe40003f05270 */
[----:B------:R-:W-:-:S11]  /*0fc0*/  LOP3.LUT R5, R5, 0x100, RZ, 0xfc, !PT ;  /* 0x0000010005057812 */ /* 0x000fd600078efcff */
[----:B------:R-:W-:Y:S05]  /*0fd0*/  @!P0 BRA `(.L_x_29) ;  /* 0x00000000000c8947 */ /* 0x000fea0003800000 */
.L_x_28:
[----:B------:R-:W-:Y:S02]  /*0fe0*/  ISETP.NE.AND P0, PT, R9, 0x6b, PT ;  /* 0x0000006b0900780c */ /* 0x000fe40003f05270 */
[----:B------:R-:W-:-:S11]  /*0ff0*/  LOP3.LUT R5, R5, 0x200, RZ, 0xfc, !PT ;  /* 0x0000020005057812 */ /* 0x000fd600078efcff */
[----:B------:R-:W-:Y:S05]  /*1000*/  @!P0 BRA `(.L_x_30) ;  /* 0x00000000000c8947 */ /* 0x000fea0003800000 */
.L_x_29:
[----:B------:R-:W-:Y:S02]  /*1010*/  ISETP.NE.AND P0, PT, R9, 0x6c, PT ;  /* 0x0000006c0900780c */ /* 0x000fe40003f05270 */
[----:B------:R-:W-:-:S11]  /*1020*/  LOP3.LUT R5, R5, 0x400, RZ, 0xfc, !PT ;  /* 0x0000040005057812 */ /* 0x000fd600078efcff */
[----:B------:R-:W-:Y:S05]  /*1030*/  @!P0 BRA `(.L_x_31) ;  /* 0x00000000000c8947 */ /* 0x000fea0003800000 */
.L_x_30:
[----:B------:R-:W-:Y:S02]  /*1040*/  ISETP.NE.AND P0, PT, R9, 0x6d, PT ;  /* 0x0000006d0900780c */ /* 0x000fe40003f05270 */
[----:B------:R-:W-:-:S11]  /*1050*/  LOP3.LUT R5, R5, 0x800, RZ, 0xfc, !PT ;  /* 0x0000080005057812 */ /* 0x000fd600078efcff */
[----:B------:R-:W-:Y:S05]  /*1060*/  @!P0 BRA `(.L_x_32) ;  /* 0x00000000000c8947 */ /* 0x000fea0003800000 */
.L_x_31:
[----:B------:R-:W-:Y:S02]  /*1070*/  ISETP.NE.AND P0, PT, R9, 0x6e, PT ;  /* 0x0000006e0900780c */ /* 0x000fe40003f05270 */
[----:B------:R-:W-:-:S11]  /*1080*/  LOP3.LUT R5, R5, 0x1000, RZ, 0xfc, !PT ;  /* 0x0000100005057812 */ /* 0x000fd600078efcff */
[----:B------:R-:W-:Y:S05]  /*1090*/  @!P0 BRA `(.L_x_33) ;  /* 0x00000000000c8947 */ /* 0x000fea0003800000 */
.L_x_32:
[----:B------:R-:W-:Y:S02]  /*10a0*/  ISETP.NE.AND P0, PT, R9, 0x6f, PT ;  /* 0x0000006f0900780c */ /* 0x000fe40003f05270 */
[----:B------:R-:W-:-:S11]  /*10b0*/  LOP3.LUT R5, R5, 0x2000, RZ, 0xfc, !PT ;  /* 0x0000200005057812 */ /* 0x000fd600078efcff */
[----:B------:R-:W-:Y:S05]  /*10c0*/  @!P0 BRA `(.L_x_34) ;  /* 0x00000000000c8947 */ /* 0x000fea0003800000 */
.L_x_33:
[----:B------:R-:W-:Y:S02]  /*10d0*/  ISETP.NE.AND P0, PT, R9, 0x70, PT ;  /* 0x000000700900780c */ /* 0x000fe40003f05270 */
[----:B------:R-:W-:-:S11]  /*10e0*/  LOP3.LUT R5, R5, 0x4000, RZ, 0xfc, !PT ;  /* 0x0000400005057812 */ /* 0x000fd600078efcff */
[----:B------:R-:W-:Y:S05]  /*10f0*/  @!P0 BRA `(.L_x_35) ;  /* 0x00000000000c8947 */ /* 0x000fea0003800000 */
.L_x_34:
[----:B------:R-:W-:Y:S02]  /*1100*/  ISETP.NE.AND P0, PT, R9, 0x71, PT ;  /* 0x000000710900780c */ /* 0x000fe40003f05270 */
[----:B------:R-:W-:-:S11]  /*1110*/  LOP3.LUT R5, R5, 0x8000, RZ, 0xfc, !PT ;  /* 0x0000800005057812 */ /* 0x000fd600078efcff */
[----:B------:R-:W-:Y:S05]  /*1120*/  @!P0 BRA `(.L_x_36) ;  /* 0x00000000000c8947 */ /* 0x000fea0003800000 */
.L_x_35:
[----:B------:R-:W-:Y:S02]  /*1130*/  ISETP.NE.AND P0, PT, R9, 0x72, PT ;  /* 0x000000720900780c */ /* 0x000fe40003f05270 */
[----:B------:R-:W-:-:S11]  /*1140*/  LOP3.LUT R5, R5, 0x10000, RZ, 0xfc, !PT ;  /* 0x0001000005057812 */ /* 0x000fd600078efcff */
[----:B------:R-:W-:Y:S05]  /*1150*/  @!P0 BRA `(.L_x_37) ;  /* 0x00000000000c8947 */ /* 0x000fea0003800000 */
.L_x_36:
[----:B------:R-:W-:Y:S02]  /*1160*/  ISETP.NE.AND P0, PT, R9, 0x73, PT ;  /* 0x000000730900780c */ /* 0x000fe40003f05270 */
[----:B------:R-:W-:-:S11]  /*1170*/  LOP3.LUT R5, R5, 0x20000, RZ, 0xfc, !PT ;  /* 0x0002000005057812 */ /* 0x000fd600078efcff */
[----:B------:R-:W-:Y:S05]  /*1180*/  @!P0 BRA `(.L_x_38) ;  /* 0x00000000000c8947 */ /* 0x000fea0003800000 */
.L_x_37:
[----:B------:R-:W-:Y:S02]  /*1190*/  ISETP.NE.AND P0, PT, R9, 0x74, PT ;  /* 0x000000740900780c */ /* 0x000fe40003f05270 */
[----:B------:R-:W-:-:S11]  /*11a0*/  LOP3.LUT R5, R5, 0x40000, RZ, 0xfc, !PT ;  /* 0x0004000005057812 */ /* 0x000fd600078efcff */
[----:B------:R-:W-:Y:S05]  /*11b0*/  @!P0 BRA `(.L_x_39) ;  /* 0x00000000000c8947 */ /* 0x000fea0003800000 */
.L_x_38:
[----:B------:R-:W-:Y:S02]  /*11c0*/  ISETP.NE.AND P0, PT, R9, 0x75, PT ;  /* 0x000000750900780c */ /* 0x000fe40003f05270 */
[----:B------:R-:W-:-:S11]  /*11d0*/  LOP3.LUT R5, R5, 0x80000, RZ, 0xfc, !PT ;  /* 0x0008000005057812 */ /* 0x000fd600078efcff */
[----:B------:R-:W-:Y:S05]  /*11e0*/  @!P0 BRA `(.L_x_40) ;  /* 0x00000000000c8947 */ /* 0x000fea0003800000 */
.L_x_39:
[----:B------:R-:W-:Y:S02]  /*11f0*/  ISETP.NE.AND P0, PT, R9, 0x76, PT ;  /* 0x000000760900780c */ /* 0x000fe40003f05270 */
[----:B------:R-:W-:-:S11]  /*1200*/  LOP3.LUT R5, R5, 0x100000, RZ, 0xfc, !PT ;  /* 0x0010000005057812 */ /* 0x000fd600078efcff */
[----:B------:R-:W-:Y:S05]  /*1210*/  @!P0 BRA `(.L_x_41) ;  /* 0x00000000000c8947 */ /* 0x000fea0003800000 */
.L_x_40:
[----:B------:R-:W-:Y:S02]  /*1220*/  ISETP.NE.AND P0, PT, R9, 0x77, PT ;  /* 0x000000770900780c */ /* 0x000fe40003f05270 */
[----:B------:R-:W-:-:S11]  /*1230*/  LOP3.LUT R5, R5, 0x200000, RZ, 0xfc, !PT ;  /* 0x0020000005057812 */ /* 0x000fd600078efcff */
[----:B------:R-:W-:Y:S05]  /*1240*/  @!P0 BRA `(.L_x_42) ;  /* 0x00000000000c8947 */ /* 0x000fea0003800000 */
.L_x_41:
[----:B------:R-:W-:Y:S02]  /*1250*/  ISETP.NE.AND P0, PT, R9, 0x78, PT ;  /* 0x000000780900780c */ /* 0x000fe40003f05270 */
[----:B------:R-:W-:-:S11]  /*1260*/  LOP3.LUT R5, R5, 0x400000, RZ, 0xfc, !PT ;  /* 0x0040000005057812 */ /* 0x000fd600078efcff */
[----:B------:R-:W-:Y:S05]  /*1270*/  @!P0 BRA `(.L_x_43) ;  /* 0x00000000000c8947 */ /* 0x000fea0003800000 */
.L_x_42:
[----:B------:R-:W-:Y:S02]  /*1280*/  ISETP.NE.AND P0, PT, R9, 0x79, PT ;  /* 0x000000790900780c */ /* 0x000fe40003f05270 */
[----:B------:R-:W-:-:S11]  /*1290*/  LOP3.LUT R5, R5, 0x800000, RZ, 0xfc, !PT ;  /* 0x0080000005057812 */ /* 0x000fd600078efcff */
[----:B------:R-:W-:Y:S05]  /*12a0*/  @!P0 BRA `(.L_x_44) ;  /* 0x00000000000c8947 */ /* 0x000fea0003800000 */
.L_x_43:
[----:B------:R-:W-:Y:S02]  /*12b0*/  ISETP.NE.AND P0, PT, R9, 0x7a, PT ;  /* 0x0000007a0900780c */ /* 0x000fe40003f05270 */
[----:B------:R-:W-:-:S11]  /*12c0*/  LOP3.LUT R5, R5, 0x1000000, RZ, 0xfc, !PT ;  /* 0x0100000005057812 */ /* 0x000fd600078efcff */
[----:B------:R-:W-:Y:S05]  /*12d0*/  @!P0 BRA `(.L_x_19) ;  /* 0x0000000000048947 */ /* 0x000fea0003800000 */
.L_x_44:
[----:B------:R-:W-:-:S07]  /*12e0*/  LOP3.LUT R5, R5, 0x2000000, RZ, 0xfc, !PT ;  /* 0x0200000005057812 */ /* 0x000fce00078efcff */
.L_x_19:
[----:B------:R-:W-:Y:S05]  /*12f0*/  BSYNC.RECONVERGENT B1 ;  /* 0x0000000000017941 */ /* 0x000fea0003800200 */
.L_x_16:
[----:B------:R-:W-:Y:S01]  /*1300*/  PRMT R9, R14, 0x9910, RZ ;  /* 0x000099100e097816 */ /* 0x000fe200000000ff */
[----:B------:R-:W-:Y:S01]  /*1310*/  BSSY.RECONVERGENT B1, `(.L_x_45) ;  /* 0x0000065000017945 */ /* 0x000fe20003800200 */
[----:B------:R-:W-:Y:S02]  /*1320*/  IMAD.IADD R20, R1, 0x1, R6 ;  /* 0x0000000101147824 */ /* 0x000fe400078e0206 */
[----:B------:R-:W-:-:S13]  /*1330*/  ISETP.NE.AND P0, PT, R9, 0x1, PT ;  /* 0x000000010900780c */ /* 0x000fda0003f05270 */
[----:B------:R-:W-:Y:S05]  /*1340*/  @!P0 BRA `(.L_x_46) ;  /* 0x0000000400688947 */ /* 0x000fea0003800000 */
[----:B------:R-:W-:-:S13]  /*1350*/  ISETP.NE.AND P0, PT, R9, 0x2, PT ;  /* 0x000000020900780c */ /* 0x000fda0003f05270 */
[----:B------:R-:W-:Y:S05]  /*1360*/  @P0 BRA `(.L_x_47) ;  /* 0x00000004004c0947 */ /* 0x000fea0003800000 */
        /* <DEDUP_REMOVED lines=10> */
.L_x_48:
[----:B------:R-:W-:-:S13]  /*1410*/  ISETP.NE.AND P0, PT, R18, 0x63, PT ;  /* 0x000000631200780c */ /* 0x000fda0003f05270 */
[----:B------:R-:W-:Y:S05]  /*1420*/  @!P0 BRA `(.L_x_50) ;  /* 0x00000000000c8947 */ /* 0x000fea0003800000 */
.L_x_49:
[----:B------:R-:W-:Y:S02]  /*1430*/  ISETP.NE.AND P0, PT, R18, 0x64, PT ;  /* 0x000000641200780c */ /* 0x000fe40003f05270 */
[----:B------:R-:W-:-:S11]  /*1440*/  LOP3.LUT R9, R9, 0x4, RZ, 0xfc, !PT ;  /* 0x0000000409097812 */ /* 0x000fd600078efcff */
[----:B------:R-:W-:Y:S05]  /*1450*/  @!P0 BRA `(.L_x_51) ;  /* 0x00000000000c8947 */ /* 0x000fea0003800000 */
.L_x_50:
[----:B------:R-:W-:Y:S02]  /*1460*/  ISETP.NE.AND P0, PT, R18, 0x65, PT ;  /* 0x000000651200780c */ /* 0x000fe40003f05270 */
[----:B------:R-:W-:-:S11]  /*1470*/  LOP3.LUT R9, R9, 0x8, RZ, 0xfc, !PT ;  /* 0x0000000809097812 */ /* 0x000fd600078efcff */
[----:B------:R-:W-:Y:S05]  /*1480*/  @!P0 BRA `(.L_x_52) ;  /* 0x00000000000c8947 */ /* 0x000fea0003800000 */
.L_x_51:
[----:B------:R-:W-:Y:S02]  /*1490*/  ISETP.NE.AND P0, PT, R18, 0x66, PT ;  /* 0x000000661200780c */ /* 0x000fe40003f05270 */
[----:B------:R-:W-:-:S11]  /*14a0*/  LOP3.LUT R9, R9, 0x10, RZ, 0xfc, !PT ;  /* 0x0000001009097812 */ /* 0x000fd600078efcff */
[----:B------:R-:W-:Y:S05]  /*14b0*/  @!P0 BRA `(.L_x_53) ;  /* 0x00000000000c8947 */ /* 0x000fea0003800000 */
.L_x_52:
[----:B------:R-:W-:Y:S02]  /*14c0*/  ISETP.NE.AND P0, PT, R18, 0x67, PT ;  /* 0x000000671200780c */ /* 0x000fe40003f05270 */
[----:B------:R-:W-:-:S11]  /*14d0*/  LOP3.LUT R9, R9, 0x20, RZ, 0xfc, !PT ;  /* 0x0000002009097812 */ /* 0x000fd600078efcff */
[----:B------:R-:W-:Y:S05]  /*14e0*/  @!P0 BRA `(.L_x_54) ;  /* 0x00000000000c8947 */ /* 0x000fea0003800000 */
.L_x_53:
[----:B------:R-:W-:Y:S02]  /*14f0*/  ISETP.NE.AND P0, PT, R18, 0x68, PT ;  /* 0x000000681200780c */ /* 0x000fe40003f05270 */
[----:B------:R-:W-:-:S11]  /*1500*/  LOP3.LUT R9, R9, 0x40, RZ, 0xfc, !PT ;  /* 0x0000004009097812 */ /* 0x000fd600078efcff */
[----:B------:R-:W-:Y:S05]  /*1510*/  @!P0 BRA `(.L_x_55) ;  /* 0x00000000000c8947 */ /* 0x000fea0003800000 */
.L_x_54:
[----:B------:R-:W-:Y:S02]  /*1520*/  ISETP.NE.AND P0, PT, R18, 0x69, PT ;  /* 0x000000691200780c */ /* 0x000fe40003f05270 */
[----:B------:R-:W-:-:S11]  /*1530*/  LOP3.LUT R9, R9, 0x80, RZ, 0xfc, !PT ;  /* 0x0000008009097812 */ /* 0x000fd600078efcff */
[----:B------:R-:W-:Y:S05]  /*1540*/  @!P0 BRA `(.L_x_56) ;  /* 0x00000000000c8947 */ /* 0x000fea0003800000 */
.L_x_55:
[----:B------:R-:W-:Y:S02]  /*1550*/  ISETP.NE.AND P0, PT, R18, 0x6a, PT ;  /* 0x0000006a1200780c */ /* 0x000fe40003f05270 */
[----:B------:R-:W-:-:S11]  /*1560*/  LOP3.LUT R9, R9, 0x100, RZ, 0xfc, !PT ;  /* 0x0000010009097812 */ /* 0x000fd600078efcff */
[----:B------:R-:W-:Y:S05]  /*1570*/  @!P0 BRA `(.L_x_57) ;  /* 0x00000000000c8947 */ /* 0x000fea0003800000 */
.L_x_56:
[----:B------:R-:W-:Y:S02]  /*1580*/  ISETP.NE.AND P0, PT, R18, 0x6b, PT ;  /* 0x0000006b1200780c */ /* 0x000fe40003f05270 */
[----:B------:R-:W-:-:S11]  /*1590*/  LOP3.LUT R9, R9, 0x200, RZ, 0xfc, !PT ;  /* 0x0000020009097812 */ /* 0x000fd600078efcff */
[----:B------:R-:W-:Y:S05]  /*15a0*/  @!P0 BRA `(.L_x_58) ;  /* 0x00000000000c8947 */ /* 0x000fea0003800000 */
.L_x_57:
[----:B------:R-:W-:Y:S02]  /*15b0*/  ISETP.NE.AND P0, PT, R18, 0x6c, PT ;  /* 0x0000006c1200780c */ /* 0x000fe40003f05270 */
[----:B------:R-:W-:-:S11]  /*15c0*/  LOP3.LUT R9, R9, 0x400, RZ, 0xfc, !PT ;  /* 0x0000040009097812 */ /* 0x000fd600078efcff */
[----:B------:R-:W-:Y:S05]  /*15d0*/  @!P0 BRA `(.L_x_59) ;  /* 0x00000000000c8947 */ /* 0x000fea0003800000 */
.L_x_58:
[----:B------:R-:W-:Y:S02]  /*15e0*/  ISETP.NE.AND P0, PT, R18, 0x6d, PT ;  /* 0x0000006d1200780c */ /* 0x000fe40003f05270 */
[----:B------:R-:W-:-:S11]  /*15f0*/  LOP3.LUT R9, R9, 0x800, RZ, 0xfc, !PT ;  /* 0x0000080009097812 */ /* 0x000fd600078efcff */
[----:B------:R-:W-:Y:S05]  /*1600*/  @!P0 BRA `(.L_x_60) ;  /* 0x00000000000c8947 */ /* 0x000fea0003800000 */
.L_x_59:
[----:B------:R-:W-:Y:S02]  /*1610*/  ISETP.NE.AND P0, PT, R18, 0x6e, PT ;  /* 0x0000006e1200780c */ /* 0x000fe40003f05270 */
[----:B------:R-:W-:-:S11]  /*1620*/  LOP3.LUT R9, R9, 0x1000, RZ, 0xfc, !PT ;  /* 0x0000100009097812 */ /* 0x000fd600078efcff */
[----:B------:R-:W-:Y:S05]  /*1630*/  @!P0 BRA `(.L_x_61) ;  /* 0x00000000000c8947 */ /* 0x000fea0003800000 */
.L_x_60:
[----:B------:R-:W-:Y:S02]  /*1640*/  ISETP.NE.AND P0, PT, R18, 0x6f, PT ;  /* 0x0000006f1200780c */ /* 0x000fe40003f05270 */
[----:B------:R-:W-:-:S11]  /*1650*/  LOP3.LUT R9, R9, 0x2000, RZ, 0xfc, !PT ;  /* 0x0000200009097812 */ /* 0x000fd600078efcff */
[----:B------:R-:W-:Y:S05]  /*1660*/  @!P0 BRA `(.L_x_62) ;  /* 0x00000000000c8947 */ /* 0x000fea0003800000 */
.L_x_61:
[----:B------:R-:W-:Y:S02]  /*1670*/  ISETP.NE.AND P0, PT, R18, 0x70, PT ;  /* 0x000000701200780c */ /* 0x000fe40003f05270 */
[----:B------:R-:W-:-:S11]  /*1680*/  LOP3.LUT R9, R9, 0x4000, RZ, 0xfc, !PT ;  /* 0x0000400009097812 */ /* 0x000fd600078efcff */
[----:B------:R-:W-:Y:S05]  /*1690*/  @!P0 BRA `(.L_x_63) ;  /* 0x00000000000c8947 */ /* 0x000fea0003800000 */
.L_x_62:
[----:B------:R-:W-:Y:S02]  /*16a0*/  ISETP.NE.AND P0, PT, R18, 0x71, PT ;  /* 0x000000711200780c */ /* 0x000fe40003f05270 */
[----:B------:R-:W-:-:S11]  /*16b0*/  LOP3.LUT R9, R9, 0x8000, RZ, 0xfc, !PT ;  /* 0x0000800009097812 */ /* 0x000fd600078efcff */
[----:B------:R-:W-:Y:S05]  /*16c0*/  @!P0 BRA `(.L_x_64) ;  /* 0x00000000000c8947 */ /* 0x000fea0003800000 */
.L_x_63:
[----:B------:R-:W-:Y:S02]  /*16d0*/  ISETP.NE.AND P0, PT, R18, 0x72, PT ;  /* 0x000000721200780c */ /* 0x000fe40003f05270 */
[----:B------:R-:W-:-:S11]  /*16e0*/  LOP3.LUT R9, R9, 0x10000, RZ, 0xfc, !PT ;  /* 0x0001000009097812 */ /* 0x000fd600078efcff */
[----:B------:R-:W-:Y:S05]  /*16f0*/  @!P0 BRA `(.L_x_65) ;  /* 0x00000000000c8947 */ /* 0x000fea0003800000 */
.L_x_64:
[----:B------:R-:W-:Y:S02]  /*1700*/  ISETP.NE.AND P0, PT, R18, 0x73, PT ;  /* 0x000000731200780c */ /* 0x000fe40003f05270 */
[----:B------:R-:W-:-:S11]  /*1710*/  LOP3.LUT R9, R9, 0x20000, RZ, 0xfc, !PT ;  /* 0x0002000009097812 */ /* 0x000fd600078efcff */
[----:B------:R-:W-:Y:S05]  /*1720*/  @!P0 BRA `(.L_x_66) ;  /* 0x00000000000c8947 */ /* 0x000fea0003800000 */
.L_x_65:
[----:B------:R-:W-:Y:S02]  /*1730*/  ISETP.NE.AND P0, PT, R18, 0x74, PT ;  /* 0x000000741200780c */ /* 0x000fe40003f05270 */
[----:B------:R-:W-:-:S11]  /*1740*/  LOP3.LUT R9, R9, 0x40000, RZ, 0xfc, !PT ;  /* 0x0004000009097812 */ /* 0x000fd600078efcff */
[----:B------:R-:W-:Y:S05]  /*1750*/  @!P0 BRA `(.L_x_67) ;  /* 0x00000000000c8947 */ /* 0x000fea0003800000 */
.L_x_66:
[----:B------:R-:W-:Y:S02]  /*1760*/  ISETP.NE.AND P0, PT, R18, 0x75, PT ;  /* 0x000000751200780c */ /* 0x000fe40003f05270 */
[----:B------:R-:W-:-:S11]  /*1770*/  LOP3.LUT R9, R9, 0x80000, RZ, 0xfc, !PT ;  /* 0x0008000009097812 */ /* 0x000fd600078efcff */
[----:B------:R-:W-:Y:S05]  /*1780*/  @!P0 BRA `(.L_x_68) ;  /* 0x00000000000c8947 */ /* 0x000fea0003800000 */
.L_x_67:
[----:B------:R-:W-:Y:S02]  /*1790*/  ISETP.NE.AND P0, PT, R18, 0x76, PT ;  /* 0x000000761200780c */ /* 0x000fe40003f05270 */
[----:B------:R-:W-:-:S11]  /*17a0*/  LOP3.LUT R9, R9, 0x100000, RZ, 0xfc, !PT ;  /* 0x0010000009097812 */ /* 0x000fd600078efcff */
[----:B------:R-:W-:Y:S05]  /*17b0*/  @!P0 BRA `(.L_x_69) ;  /* 0x00000000000c8947 */ /* 0x000fea0003800000 */
.L_x_68:
[----:B------:R-:W-:Y:S02]  /*17c0*/  ISETP.NE.AND P0, PT, R18, 0x77, PT ;  /* 0x000000771200780c */ /* 0x000fe40003f05270 */
[----:B------:R-:W-:-:S11]  /*17d0*/  LOP3.LUT R9, R9, 0x200000, RZ, 0xfc, !PT ;  /* 0x0020000009097812 */ /* 0x000fd600078efcff */
[----:B------:R-:W-:Y:S05]  /*17e0*/  @!P0 BRA `(.L_x_70) ;  /* 0x00000000000c8947 */ /* 0x000fea0003800000 */
.L_x_69:
[----:B------:R-:W-:Y:S02]  /*17f0*/  ISETP.NE.AND P0, PT, R18, 0x78, PT ;  /* 0x000000781200780c */ /* 0x000fe40003f05270 */
[----:B------:R-:W-:-:S11]  /*1800*/  LOP3.LUT R9, R9, 0x400000, RZ, 0xfc, !PT ;  /* 0x0040000009097812 */ /* 0x000fd600078efcff */
[----:B------:R-:W-:Y:S05]  /*1810*/  @!P0 BRA `(.L_x_71) ;  /* 0x00000000000c8947 */ /* 0x000fea0003800000 */
.L_x_70:
[----:B------:R-:W-:Y:S02]  /*1820*/  ISETP.NE.AND P0, PT, R18, 0x79, PT ;  /* 0x000000791200780c */ /* 0x000fe40003f05270 */
[----:B------:R-:W-:-:S11]  /*1830*/  LOP3.LUT R9, R9, 0x800000, RZ, 0xfc, !PT ;  /* 0x0080000009097812 */ /* 0x000fd600078efcff */
[----:B------:R-:W-:Y:S05]  /*1840*/  @!P0 BRA `(.L_x_72) ;  /* 0x00000000000c8947 */ /* 0x000fea0003800000 */
.L_x_71:
[----:B------:R-:W-:Y:S02]  /*1850*/  ISETP.NE.AND P0, PT, R18, 0x7a, PT ;  /* 0x0000007a1200780c */ /* 0x000fe40003f05270 */
[----:B------:R-:W-:-:S11]  /*1860*/  LOP3.LUT R9, R9, 0x1000000, RZ, 0xfc, !PT ;  /* 0x0100000009097812 */ /* 0x000fd600078efcff */
[----:B------:R-:W-:Y:S05]  /*1870*/  @!P0 BRA `(.L_x_73) ;  /* 0x0000000000388947 */ /* 0x000fea0003800000 */
.L_x_72:
[----:B------:R-:W-:Y:S01]  /*1880*/  LOP3.LUT R9, R9, 0x2000000, RZ, 0xfc, !PT ;  /* 0x0200000009097812 */ /* 0x000fe200078efcff */
[----:B------:R-:W-:Y:S06]  /*1890*/  BRA `(.L_x_73) ;  /* 0x0000000000307947 */ /* 0x000fec0003800000 */
.L_x_47:
[----:B------:R-:W-:Y:S01]  /*18a0*/  PRMT R6, R18, 0x8880, RZ ;  /* 0x0000888012067816 */ /* 0x000fe200000000ff */
[----:B------:R-:W-:-:S04]  /*18b0*/  IMAD.MOV.U32 R9, RZ, RZ, 0x1 ;  /* 0x00000001ff097424 */ /* 0x000fc800078e00ff */
[----:B------:R-:W-:-:S05]  /*18c0*/  VIADD R6, R6, 0xffffff9f ;  /* 0xffffff9f06067836 */ /* 0x000fca0000000000 */
[----:B------:R-:W-:Y:S01]  /*18d0*/  SHF.L.U32 R9, R9, R6, RZ ;  /* 0x0000000609097219 */ /* 0x000fe200000006ff */
[----:B------:R-:W-:Y:S06]  /*18e0*/  BRA `(.L_x_73) ;  /* 0x00000000001c7947 */ /* 0x000fec0003800000 */
.L_x_46:
[----:B------:R-:W2:Y:S01]  /*18f0*/  LDL.U8 R21, [R20+-0x61] ;  /* 0xffff9f0014157983 */ /* 0x000ea20000100000 */
[----:B------:R-:W-:Y:S01]  /*1900*/  PRMT R6, R18, 0x8880, RZ ;  /* 0x0000888012067816 */ /* 0x000fe200000000ff */
[----:B------:R-:W-:-:S04]  /*1910*/  IMAD.MOV.U32 R9, RZ, RZ, 0x1 ;  /* 0x00000001ff097424 */ /* 0x000fc800078e00ff */
[----:B------:R-:W-:-:S05]  /*1920*/  VIADD R6, R6, 0xffffff9f ;  /* 0xffffff9f06067836 */ /* 0x000fca0000000000 */
[----:B------:R-:W-:Y:S01]  /*1930*/  SHF.L.U32 R9, R9, R6, RZ ;  /* 0x0000000609097219 */ /* 0x000fe200000006ff */
[----:B--2---:R-:W-:-:S05]  /*1940*/  VIADD R21, R21, 0x1 ;  /* 0x0000000115157836 */ /* 0x004fca0000000000 */
[----:B------:R3:W-:Y:S02]  /*1950*/  STL.U8 [R20+-0x61], R21 ;  /* 0xffff9f1514007387 */ /* 0x0007e40000100000 */
.L_x_73:
[----:B------:R-:W-:Y:S05]  /*1960*/  BSYNC.RECONVERGENT B1 ;  /* 0x0000000000017941 */ /* 0x000fea0003800200 */
.L_x_45:
[----:B------:R-:W-:Y:S01]  /*1970*/  PRMT R6, R15, 0x9910, RZ ;  /* 0x000099100f067816 */ /* 0x000fe200000000ff */
[----:B------:R-:W-:Y:S03]  /*1980*/  BSSY.RECONVERGENT B1, `(.L_x_74) ;  /* 0x0000066000017945 */ /* 0x000fe60003800200 */
[----:B------:R-:W-:-:S13]  /*1990*/  ISETP.NE.AND P0, PT, R6, 0x1, PT ;  /* 0x000000010600780c */ /* 0x000fda0003f05270 */
[----:B------:R-:W-:Y:S05]  /*19a0*/  @!P0 BRA `(.L_x_75) ;  /* 0x00000004006c8947 */ /* 0x000fea0003800000 */
[----:B------:R-:W-:-:S13]  /*19b0*/  ISETP.NE.AND P0, PT, R6, 0x2, PT ;  /* 0x000000020600780c */ /* 0x000fda0003f05270 */
[----:B------:R-:W-:Y:S05]  /*19c0*/  @P0 BRA `(.L_x_76) ;  /* 0x0000000400500947 */ /* 0x000fea0003800000 */
[----:B--23--:R-:W-:-:S05]  /*19d0*/  IMAD.IADD R21, R1, 0x1, R0 ;  /* 0x0000000101157824 */ /* 0x00cfca00078e0200 */
[----:B------:R-:W0:Y:S01]  /*19e0*/  LDL.U8 R6, [R21+-0x61] ;  /* 0xffff9f0015067983 */ /* 0x000e220000100000 */
[----:B------:R-:W-:Y:S01]  /*19f0*/  ISETP.NE.AND P0, PT, R17, 0x61, PT ;  /* 0x000000611100780c */ /* 0x000fe20003f05270 */
[----:B01----:R-:W-:Y:S02]  /*1a00*/  VIADD R10, R6, 0x1 ;  /* 0x00000001060a7836 */ /* 0x003fe40000000000 */
[----:B------:R-:W-:-:S03]  /*1a10*/  IMAD.MOV.U32 R6, RZ, RZ, 0x2 ;  /* 0x00000002ff067424 */ /* 0x000fc600078e00ff */
[----:B------:R0:W-:Y:S07]  /*1a20*/  STL.U8 [R21+-0x61], R10 ;  /* 0xffff9f0a15007387 */ /* 0x0001ee0000100000 */
[----:B------:R-:W-:Y:S05]  /*1a30*/  @!P0 BRA `(.L_x_77) ;  /* 0x0000000000108947 */ /* 0x000fea0003800000 */
[----:B------:R-:W-:Y:S01]  /*1a40*/  ISETP.NE.AND P0, PT, R17, 0x62, PT ;  /* 0x000000621100780c */ /* 0x000fe20003f05270 */
[----:B------:R-:W-:-:S12]  /*1a50*/  IMAD.MOV.U32 R6, RZ, RZ, 0x1 ;  /* 0x00000001ff067424 */ /* 0x000fd800078e00ff */
[----:B------:R-:W-:Y:S05]  /*1a60*/  @!P0 BRA `(.L_x_78) ;  /* 0x00000000000c8947 */ /* 0x000fea0003800000 */
[----:B------:R-:W-:-:S07]  /*1a70*/  IMAD.MOV.U32 R6, RZ, RZ, 0x3 ;  /* 0x00000003ff067424 */ /* 0x000fce00078e00ff */
.L_x_77:
[----:B------:R-:W-:-:S13]  /*1a80*/  ISETP.NE.AND P0, PT, R17, 0x63, PT ;  /* 0x000000631100780c */ /* 0x000fda0003f05270 */
[----:B------:R-:W-:Y:S05]  /*1a90*/  @!P0 BRA `(.L_x_79) ;  /* 0x00000000000c8947 */ /* 0x000fea0003800000 */
.L_x_78:
[----:B------:R-:W-:Y:S02]  /*1aa0*/  ISETP.NE.AND P0, PT, R17, 0x64, PT ;  /* 0x000000641100780c */ /* 0x000fe40003f05270 */
[----:B------:R-:W-:-:S11]  /*1ab0*/  LOP3.LUT R6, R6, 0x4, RZ, 0xfc, !PT ;  /* 0x0000000406067812 */ /* 0x000fd600078efcff */
[----:B------:R-:W-:Y:S05]  /*1ac0*/  @!P0 BRA `(.L_x_80) ;  /* 0x00000000000c8947 */ /* 0x000fea0003800000 */
.L_x_79:
[----:B------:R-:W-:Y:S02]  /*1ad0*/  ISETP.NE.AND P0, PT, R17, 0x65, PT ;  /* 0x000000651100780c */ /* 0x000fe40003f05270 */
[----:B------:R-:W-:-:S11]  /*1ae0*/  LOP3.LUT R6, R6, 0x8, RZ, 0xfc, !PT ;  /* 0x0000000806067812 */ /* 0x000fd600078efcff */
[----:B------:R-:W-:Y:S05]  /*1af0*/  @!P0 BRA `(.L_x_81) ;  /* 0x00000000000c8947 */ /* 0x000fea0003800000 */
.L_x_80:
[----:B------:R-:W-:Y:S02]  /*1b00*/  ISETP.NE.AND P0, PT, R17, 0x66, PT ;  /* 0x000000661100780c */ /* 0x000fe40003f05270 */
[----:B------:R-:W-:-:S11]  /*1b10*/  LOP3.LUT R6, R6, 0x10, RZ, 0xfc, !PT ;  /* 0x0000001006067812 */ /* 0x000fd600078efcff */
[----:B------:R-:W-:Y:S05]  /*1b20*/  @!P0 BRA `(.L_x_82) ;  /* 0x00000000000c8947 */ /* 0x000fea0003800000 */
.L_x_81:
[----:B------:R-:W-:Y:S02]  /*1b30*/  ISETP.NE.AND P0, PT, R17, 0x67, PT ;  /* 0x000000671100780c */ /* 0x000fe40003f05270 */
[----:B------:R-:W-:-:S11]  /*1b40*/  LOP3.LUT R6, R6, 0x20, RZ, 0xfc, !PT ;  /* 0x0000002006067812 */ /* 0x000fd600078efcff */
[----:B------:R-:W-:Y:S05]  /*1b50*/  @!P0 BRA `(.L_x_83) ;  /* 0x00000000000c8947 */ /* 0x000fea0003800000 */
.L_x_82:
[----:B------:R-:W-:Y:S02]  /*1b60*/  ISETP.NE.AND P0, PT, R17, 0x68, PT ;  /* 0x000000681100780c */ /* 0x000fe40003f05270 */
[----:B------:R-:W-:-:S11]  /*1b70*/  LOP3.LUT R6, R6, 0x40, RZ, 0xfc, !PT ;  /* 0x0000004006067812 */ /* 0x000fd600078efcff */
[----:B------:R-:W-:Y:S05]  /*1b80*/  @!P0 BRA `(.L_x_84) ;  /* 0x00000000000c8947 */ /* 0x000fea0003800000 */
.L_x_83:
[----:B------:R-:W-:Y:S02]  /*1b90*/  ISETP.NE.AND P0, PT, R17, 0x69, PT ;  /* 0x000000691100780c */ /* 0x000fe40003f05270 */
[----:B------:R-:W-:-:S11]  /*1ba0*/  LOP3.LUT R6, R6, 0x80, RZ, 0xfc, !PT ;  /* 0x0000008006067812 */ /* 0x000fd600078efcff */
[----:B------:R-:W-:Y:S05]  /*1bb0*/  @!P0 BRA `(.L_x_85) ;  /* 0x00000000000c8947 */ /* 0x000fea0003800000 */
.L_x_84:
[----:B------:R-:W-:Y:S02]  /*1bc0*/  ISETP.NE.AND P0, PT, R17, 0x6a, PT ;  /* 0x0000006a1100780c */ /* 0x000fe40003f05270 */
[----:B------:R-:W-:-:S11]  /*1bd0*/  LOP3.LUT R6, R6, 0x100, RZ, 0xfc, !PT ;  /* 0x0000010006067812 */ /* 0x000fd600078efcff */
[----:B------:R-:W-:Y:S05]  /*1be0*/  @!P0 BRA `(.L_x_86) ;  /* 0x00000000000c8947 */ /* 0x000fea0003800000 */
.L_x_85:
[----:B------:R-:W-:Y:S02]  /*1bf0*/  ISETP.NE.AND P0, PT, R17, 0x6b, PT ;  /* 0x0000006b1100780c */ /* 0x000fe40003f05270 */
[----:B------:R-:W-:-:S11]  /*1c00*/  LOP3.LUT R6, R6, 0x200, RZ, 0xfc, !PT ;  /* 0x0000020006067812 */ /* 0x000fd600078efcff */
[----:B------:R-:W-:Y:S05]  /*1c10*/  @!P0 BRA `(.L_x_87) ;  /* 0x00000000000c8947 */ /* 0x000fea0003800000 */
.L_x_86:
[----:B------:R-:W-:Y:S02]  /*1c20*/  ISETP.NE.AND P0, PT, R17, 0x6c, PT ;  /* 0x0000006c1100780c */ /* 0x000fe40003f05270 */
[----:B------:R-:W-:-:S11]  /*1c30*/  LOP3.LUT R6, R6, 0x400, RZ, 0xfc, !PT ;  /* 0x0000040006067812 */ /* 0x000fd600078efcff */
[----:B------:R-:W-:Y:S05]  /*1c40*/  @!P0 BRA `(.L_x_88) ;  /* 0x00000000000c8947 */ /* 0x000fea0003800000 */
.L_x_87:
[----:B------:R-:W-:Y:S02]  /*1c50*/  ISETP.NE.AND P0, PT, R17, 0x6d, PT ;  /* 0x0000006d1100780c */ /* 0x000fe40003f05270 */
[----:B------:R-:W-:-:S11]  /*1c60*/  LOP3.LUT R6, R6, 0x800, RZ, 0xfc, !PT ;  /* 0x0000080006067812 */ /* 0x000fd600078efcff */
[----:B------:R-:W-:Y:S05]  /*1c70*/  @!P0 BRA `(.L_x_89) ;  /* 0x00000000000c8947 */ /* 0x000fea0003800000 */
.L_x_88:
[----:B------:R-:W-:Y:S02]  /*1c80*/  ISETP.NE.AND P0, PT, R17, 0x6e, PT ;  /* 0x0000006e1100780c */ /* 0x000fe40003f05270 */
[----:B------:R-:W-:-:S11]  /*1c90*/  LOP3.LUT R6, R6, 0x1000, RZ, 0xfc, !PT ;  /* 0x0000100006067812 */ /* 0x000fd600078efcff */
[----:B------:R-:W-:Y:S05]  /*1ca0*/  @!P0 BRA `(.L_x_90) ;  /* 0x00000000000c8947 */ /* 0x000fea0003800000 */
.L_x_89:
[----:B------:R-:W-:Y:S02]  /*1cb0*/  ISETP.NE.AND P0, PT, R17, 0x6f, PT ;  /* 0x0000006f1100780c */ /* 0x000fe40003f05270 */
[----:B------:R-:W-:-:S11]  /*1cc0*/  LOP3.LUT R6, R6, 0x2000, RZ, 0xfc, !PT ;  /* 0x0000200006067812 */ /* 0x000fd600078efcff */
[----:B------:R-:W-:Y:S05]  /*1cd0*/  @!P0 BRA `(.L_x_91) ;  /* 0x00000000000c8947 */ /* 0x000fea0003800000 */
.L_x_90:
[----:B------:R-:W-:Y:S02]  /*1ce0*/  ISETP.NE.AND P0, PT, R17, 0x70, PT ;  /* 0x000000701100780c */ /* 0x000fe40003f05270 */
[----:B------:R-:W-:-:S11]  /*1cf0*/  LOP3.LUT R6, R6, 0x4000, RZ, 0xfc, !PT ;  /* 0x0000400006067812 */ /* 0x000fd600078efcff */
[----:B------:R-:W-:Y:S05]  /*1d00*/  @!P0 BRA `(.L_x_92) ;  /* 0x00000000000c8947 */ /* 0x000fea0003800000 */
.L_x_91:
[----:B------:R-:W-:Y:S02]  /*1d10*/  ISETP.NE.AND P0, PT, R17, 0x71, PT ;  /* 0x000000711100780c */ /* 0x000fe40003f05270 */
[----:B------:R-:W-:-:S11]  /*1d20*/  LOP3.LUT R6, R6, 0x8000, RZ, 0xfc, !PT ;  /* 0x0000800006067812 */ /* 0x000fd600078efcff */
[----:B------:R-:W-:Y:S05]  /*1d30*/  @!P0 BRA `(.L_x_93) ;  /* 0x00000000000c8947 */ /* 0x000fea0003800000 */
.L_x_92:
[----:B------:R-:W-:Y:S02]  /*1d40*/  ISETP.NE.AND P0, PT, R17, 0x72, PT ;  /* 0x000000721100780c */ /* 0x000fe40003f05270 */
[----:B------:R-:W-:-:S11]  /*1d50*/  LOP3.LUT R6, R6, 0x10000, RZ, 0xfc, !PT ;  /* 0x0001000006067812 */ /* 0x000fd600078efcff */
[----:B------:R-:W-:Y:S05]  /*1d60*/  @!P0 BRA `(.L_x_94) ;  /* 0x00000000000c8947 */ /* 0x000fea0003800000 */
.L_x_93:
[----:B------:R-:W-:Y:S02]  /*1d70*/  ISETP.NE.AND P0, PT, R17, 0x73, PT ;  /* 0x000000731100780c */ /* 0x000fe40003f05270 */
[----:B------:R-:W-:-:S11]  /*1d80*/  LOP3.LUT R6, R6, 0x20000, RZ, 0xfc, !PT ;  /* 0x0002000006067812 */ /* 0x000fd600078efcff */
[----:B------:R-:W-:Y:S05]  /*1d90*/  @!P0 BRA `(.L_x_95) ;  /* 0x00000000000c8947 */ /* 0x000fea0003800000 */
.L_x_94:
[----:B------:R-:W-:Y:S02]  /*1da0*/  ISETP.NE.AND P0, PT, R17, 0x74, PT ;  /* 0x000000741100780c */ /* 0x000fe40003f05270 */
[----:B------:R-:W-:-:S11]  /*1db0*/  LOP3.LUT R6, R6, 0x40000, RZ, 0xfc, !PT ;  /* 0x0004000006067812 */ /* 0x000fd600078efcff */
[----:B------:R-:W-:Y:S05]  /*1dc0*/  @!P0 BRA `(.L_x_96) ;  /* 0x00000000000c8947 */ /* 0x000fea0003800000 */
.L_x_95:
[----:B------:R-:W-:Y:S02]  /*1dd0*/  ISETP.NE.AND P0, PT, R17, 0x75, PT ;  /* 0x000000751100780c */ /* 0x000fe40003f05270 */
[----:B------:R-:W-:-:S11]  /*1de0*/  LOP3.LUT R6, R6, 0x80000, RZ, 0xfc, !PT ;  /* 0x0008000006067812 */ /* 0x000fd600078efcff */
[----:B------:R-:W-:Y:S05]  /*1df0*/  @!P0 BRA `(.L_x_97) ;  /* 0x00000000000c8947 */ /* 0x000fea0003800000 */
.L_x_96:
[----:B------:R-:W-:Y:S02]  /*1e00*/  ISETP.NE.AND P0, PT, R17, 0x76, PT ;  /* 0x000000761100780c */ /* 0x000fe40003f05270 */
[----:B------:R-:W-:-:S11]  /*1e10*/  LOP3.LUT R6, R6, 0x100000, RZ, 0xfc, !PT ;  /* 0x0010000006067812 */ /* 0x000fd600078efcff */
[----:B------:R-:W-:Y:S05]  /*1e20*/  @!P0 BRA `(.L_x_98) ;  /* 0x00000000000c8947 */ /* 0x000fea0003800000 */
.L_x_97:
[----:B------:R-:W-:Y:S02]  /*1e30*/  ISETP.NE.AND P0, PT, R17, 0x77, PT ;  /* 0x000000771100780c */ /* 0x000fe40003f05270 */
[----:B------:R-:W-:-:S11]  /*1e40*/  LOP3.LUT R6, R6, 0x200000, RZ, 0xfc, !PT ;  /* 0x0020000006067812 */ /* 0x000fd600078efcff */
[----:B------:R-:W-:Y:S05]  /*1e50*/  @!P0 BRA `(.L_x_99) ;  /* 0x00000000000c8947 */ /* 0x000fea0003800000 */
.L_x_98:
[----:B------:R-:W-:Y:S02]  /*1e60*/  ISETP.NE.AND P0, PT, R17, 0x78, PT ;  /* 0x000000781100780c */ /* 0x000fe40003f05270 */
[----:B------:R-:W-:-:S11]  /*1e70*/  LOP3.LUT R6, R6, 0x400000, RZ, 0xfc, !PT ;  /* 0x0040000006067812 */ /* 0x000fd600078efcff */
[----:B------:R-:W-:Y:S05]  /*1e80*/  @!P0 BRA `(.L_x_100) ;  /* 0x00000000000c8947 */ /* 0x000fea0003800000 */
.L_x_99:
[----:B------:R-:W-:Y:S02]  /*1e90*/  ISETP.NE.AND P0, PT, R17, 0x79, PT ;  /* 0x000000791100780c */ /* 0x000fe40003f05270 */
[----:B------:R-:W-:-:S11]  /*1ea0*/  LOP3.LUT R6, R6, 0x800000, RZ, 0xfc, !PT ;  /* 0x0080000006067812 */ /* 0x000fd600078efcff */
[----:B------:R-:W-:Y:S05]  /*1eb0*/  @!P0 BRA `(.L_x_101) ;  /* 0x00000000000c8947 */ /* 0x000fea0003800000 */
.L_x_100:
[----:B------:R-:W-:Y:S02]  /*1ec0*/  ISETP.NE.AND P0, PT, R17, 0x7a, PT ;  /* 0x0000007a1100780c */ /* 0x000fe40003f05270 */
[----:B------:R-:W-:-:S11]  /*1ed0*/  LOP3.LUT R6, R6, 0x1000000, RZ, 0xfc, !PT ;  /* 0x0100000006067812 */ /* 0x000fd600078efcff */
[----:B------:R-:W-:Y:S05]  /*1ee0*/  @!P0 BRA `(.L_x_102) ;  /* 0x00000000003c8947 */ /* 0x000fea0003800000 */
.L_x_101:
[----:B------:R-:W-:Y:S01]  /*1ef0*/  LOP3.LUT R6, R6, 0x2000000, RZ, 0xfc, !PT ;  /* 0x0200000006067812 */ /* 0x000fe200078efcff */
[----:B------:R-:W-:Y:S06]  /*1f00*/  BRA `(.L_x_102) ;  /* 0x0000000000347947 */ /* 0x000fec0003800000 */
.L_x_76:
[----:B------:R-:W-:Y:S01]  /*1f10*/  PRMT R6, R17, 0x8880, RZ ;  /* 0x0000888011067816 */ /* 0x000fe200000000ff */
[----:B------:R-:W-:-:S04]  /*1f20*/  IMAD.MOV.U32 R17, RZ, RZ, 0x1 ;  /* 0x00000001ff117424 */ /* 0x000fc800078e00ff */
[----:B------:R-:W-:-:S05]  /*1f30*/  VIADD R6, R6, 0xffffff9f ;  /* 0xffffff9f06067836 */ /* 0x000fca0000000000 */
[----:B------:R-:W-:Y:S01]  /*1f40*/  SHF.L.U32 R6, R17, R6, RZ ;  /* 0x0000000611067219 */ /* 0x000fe200000006ff */
[----:B------:R-:W-:Y:S06]  /*1f50*/  BRA `(.L_x_102) ;  /* 0x0000000000207947 */ /* 0x000fec0003800000 */
.L_x_75:
[----:B--23--:R-:W-:-:S05]  /*1f60*/  IMAD.IADD R21, R1, 0x1, R0 ;  /* 0x0000000101157824 */ /* 0x00cfca00078e0200 */
[----:B01----:R-:W2:Y:S01]  /*1f70*/  LDL.U8 R10, [R21+-0x61] ;  /* 0xffff9f00150a7983 */ /* 0x003ea20000100000 */
[----:B------:R-:W-:Y:S01]  /*1f80*/  PRMT R6, R17, 0x8880, RZ ;  /* 0x0000888011067816 */ /* 0x000fe200000000ff */
[----:B------:R-:W-:-:S04]  /*1f90*/  IMAD.MOV.U32 R17, RZ, RZ, 0x1 ;  /* 0x00000001ff117424 */ /* 0x000fc800078e00ff */
[----:B------:R-:W-:-:S05]  /*1fa0*/  VIADD R6, R6, 0xffffff9f ;  /* 0xffffff9f06067836 */ /* 0x000fca0000000000 */
[----:B------:R-:W-:Y:S01]  /*1fb0*/  SHF.L.U32 R6, R17, R6, RZ ;  /* 0x0000000611067219 */ /* 0x000fe200000006ff */
[----:B--2---:R-:W-:-:S05]  /*1fc0*/  VIADD R10, R10, 0x1 ;  /* 0x000000010a0a7836 */ /* 0x004fca0000000000 */
[----:B------:R4:W-:Y:S02]  /*1fd0*/  STL.U8 [R21+-0x61], R10 ;  /* 0xffff9f0a15007387 */ /* 0x0009e40000100000 */
.L_x_102:
[----:B------:R-:W-:Y:S05]  /*1fe0*/  BSYNC.RECONVERGENT B1 ;  /* 0x0000000000017941 */ /* 0x000fea0003800200 */
.L_x_74:
[----:B01--4-:R-:W-:Y:S01]  /*1ff0*/  PRMT R10, R16, 0x9910, RZ ;  /* 0x00009910100a7816 */ /* 0x013fe200000000ff */
[----:B------:R-:W-:Y:S01]  /*2000*/  BSSY.RECONVERGENT B1, `(.L_x_103) ;  /* 0x0000065000017945 */ /* 0x000fe20003800200 */
[----:B------:R-:W-:Y:S02]  /*2010*/  IMAD.IADD R4, R1, 0x1, R4 ;  /* 0x0000000101047824 */ /* 0x000fe400078e0204 */
[----:B------:R-:W-:-:S13]  /*2020*/  ISETP.NE.AND P0, PT, R10, 0x1, PT ;  /* 0x000000010a00780c */ /* 0x000fda0003f05270 */
[----:B------:R-:W-:Y:S05]  /*2030*/  @!P0 BRA `(.L_x_104) ;  /* 0x0000000400688947 */ /* 0x000fea0003800000 */
[----:B------:R-:W-:-:S13]  /*2040*/  ISETP.NE.AND P0, PT, R10, 0x2, PT ;  /* 0x000000020a00780c */ /* 0x000fda0003f05270 */
[----:B------:R-:W-:Y:S05]  /*2050*/  @P0 BRA `(.L_x_105) ;  /* 0x00000004004c0947 */ /* 0x000fea0003800000 */
[----:B------:R-:W4:Y:S01]  /*2060*/  LDL.U8 R10, [R4+-0x61] ;  /* 0xffff9f00040a7983 */ /* 0x000f220000100000 */
[----:B------:R-:W-:Y:S01]  /*2070*/  ISETP.NE.AND P0, PT, R11, 0x61, PT ;  /* 0x000000610b00780c */ /* 0x000fe20003f05270 */
[----:B----4-:R-:W-:Y:S02]  /*2080*/  VIADD R17, R10, 0x1 ;  /* 0x000000010a117836 */ /* 0x010fe40000000000 */
[----:B------:R-:W-:-:S03]  /*2090*/  IMAD.MOV.U32 R10, RZ, RZ, 0x2 ;  /* 0x00000002ff0a7424 */ /* 0x000fc600078e00ff */
[----:B------:R0:W-:Y:S07]  /*20a0*/  STL.U8 [R4+-0x61], R17 ;  /* 0xffff9f1104007387 */ /* 0x0001ee0000100000 */
[----:B------:R-:W-:Y:S05]  /*20b0*/  @!P0 BRA `(.L_x_106) ;  /* 0x0000000000108947 */ /* 0x000fea0003800000 */
[----:B------:R-:W-:Y:S01]  /*20c0*/  ISETP.NE.AND P0, PT, R11, 0x62, PT ;  /* 0x000000620b00780c */ /* 0x000fe20003f05270 */
[----:B------:R-:W-:-:S12]  /*20d0*/  IMAD.MOV.U32 R10, RZ, RZ, 0x1 ;  /* 0x00000001ff0a7424 */ /* 0x000fd800078e00ff */
[----:B------:R-:W-:Y:S05]  /*20e0*/  @!P0 BRA `(.L_x_107) ;  /* 0x00000000000c8947 */ /* 0x000fea0003800000 */
[----:B------:R-:W-:-:S07]  /*20f0*/  IMAD.MOV.U32 R10, RZ, RZ, 0x3 ;  /* 0x00000003ff0a7424 */ /* 0x000fce00078e00ff */
.L_x_106:
[----:B------:R-:W-:-:S13]  /*2100*/  ISETP.NE.AND P0, PT, R11, 0x63, PT ;  /* 0x000000630b00780c */ /* 0x000fda0003f05270 */
[----:B------:R-:W-:Y:S05]  /*2110*/  @!P0 BRA `(.L_x_108) ;  /* 0x00000000000c8947 */ /* 0x000fea0003800000 */
.L_x_107:
[----:B------:R-:W-:Y:S02]  /*2120*/  ISETP.NE.AND P0, PT, R11, 0x64, PT ;  /* 0x000000640b00780c */ /* 0x000fe40003f05270 */
[----:B------:R-:W-:-:S11]  /*2130*/  LOP3.LUT R10, R10, 0x4, RZ, 0xfc, !PT ;  /* 0x000000040a0a7812 */ /* 0x000fd600078efcff */
[----:B------:R-:W-:Y:S05]  /*2140*/  @!P0 BRA `(.L_x_109) ;  /* 0x00000000000c8947 */ /* 0x000fea0003800000 */
.L_x_108:
[----:B------:R-:W-:Y:S02]  /*2150*/  ISETP.NE.AND P0, PT, R11, 0x65, PT ;  /* 0x000000650b00780c */ /* 0x000fe40003f05270 */
[----:B------:R-:W-:-:S11]  /*2160*/  LOP3.LUT R10, R10, 0x8, RZ, 0xfc, !PT ;  /* 0x000000080a0a7812 */ /* 0x000fd600078efcff */
[----:B------:R-:W-:Y:S05]  /*2170*/  @!P0 BRA `(.L_x_110) ;  /* 0x00000000000c8947 */ /* 0x000fea0003800000 */
.L_x_109:
[----:B------:R-:W-:Y:S02]  /*2180*/  ISETP.NE.AND P0, PT, R11, 0x66, PT ;  /* 0x000000660b00780c */ /* 0x000fe40003f05270 */
[----:B------:R-:W-:-:S11]  /*2190*/  LOP3.LUT R10, R10, 0x10, RZ, 0xfc, !PT ;  /* 0x000000100a0a7812 */ /* 0x000fd600078efcff */
[----:B------:R-:W-:Y:S05]  /*21a0*/  @!P0 BRA `(.L_x_111) ;  /* 0x00000000000c8947 */ /* 0x000fea0003800000 */
.L_x_110:
[----:B------:R-:W-:Y:S02]  /*21b0*/  ISETP.NE.AND P0, PT, R11, 0x67, PT ;  /* 0x000000670b00780c */ /* 0x000fe40003f05270 */
[----:B------:R-:W-:-:S11]  /*21c0*/  LOP3.LUT R10, R10, 0x20, RZ, 0xfc, !PT ;  /* 0x000000200a0a7812 */ /* 0x000fd600078efcff */
[----:B------:R-:W-:Y:S05]  /*21d0*/  @!P0 BRA `(.L_x_112) ;  /* 0x00000000000c8947 */ /* 0x000fea0003800000 */
.L_x_111:
[----:B------:R-:W-:Y:S02]  /*21e0*/  ISETP.NE.AND P0, PT, R11, 0x68, PT ;  /* 0x000000680b00780c */ /* 0x000fe40003f05270 */
[----:B------:R-:W-:-:S11]  /*21f0*/  LOP3.LUT R10, R10, 0x40, RZ, 0xfc, !PT ;  /* 0x000000400a0a7812 */ /* 0x000fd600078efcff */
[----:B------:R-:W-:Y:S05]  /*2200*/  @!P0 BRA `(.L_x_113) ;  /* 0x00000000000c8947 */ /* 0x000fea0003800000 */
.L_x_112:
[----:B------:R-:W-:Y:S02]  /*2210*/  ISETP.NE.AND P0, PT, R11, 0x69, PT ;  /* 0x000000690b00780c */ /* 0x000fe40003f05270 */
[----:B------:R-:W-:-:S11]  /*2220*/  LOP3.LUT R10, R10, 0x80, RZ, 0xfc, !PT ;  /* 0x000000800a0a7812 */ /* 0x000fd600078efcff */
[----:B------:R-:W-:Y:S05]  /*2230*/  @!P0 BRA `(.L_x_114) ;  /* 0x00000000000c8947 */ /* 0x000fea0003800000 */
.L_x_113:
[----:B------:R-:W-:Y:S02]  /*2240*/  ISETP.NE.AND P0, PT, R11, 0x6a, PT ;  /* 0x0000006a0b00780c */ /* 0x000fe40003f05270 */
[----:B------:R-:W-:-:S11]  /*2250*/  LOP3.LUT R10, R10, 0x100, RZ, 0xfc, !PT ;  /* 0x000001000a0a7812 */ /* 0x000fd600078efcff */
[----:B------:R-:W-:Y:S05]  /*2260*/  @!P0 BRA `(.L_x_115) ;  /* 0x00000000000c8947 */ /* 0x000fea0003800000 */
.L_x_114:
[----:B------:R-:W-:Y:S02]  /*2270*/  ISETP.NE.AND P0, PT, R11, 0x6b, PT ;  /* 0x0000006b0b00780c */ /* 0x000fe40003f05270 */
[----:B------:R-:W-:-:S11]  /*2280*/  LOP3.LUT R10, R10, 0x200, RZ, 0xfc, !PT ;  /* 0x000002000a0a7812 */ /* 0x000fd600078efcff */
[----:B------:R-:W-:Y:S05]  /*2290*/  @!P0 BRA `(.L_x_116) ;  /* 0x00000000000c8947 */ /* 0x000fea0003800000 */
.L_x_115:
[----:B------:R-:W-:Y:S02]  /*22a0*/  ISETP.NE.AND P0, PT, R11, 0x6c, PT ;  /* 0x0000006c0b00780c */ /* 0x000fe40003f05270 */
[----:B------:R-:W-:-:S11]  /*22b0*/  LOP3.LUT R10, R10, 0x400, RZ, 0xfc, !PT ;  /* 0x000004000a0a7812 */ /* 0x000fd600078efcff */
[----:B------:R-:W-:Y:S05]  /*22c0*/  @!P0 BRA `(.L_x_117) ;  /* 0x00000000000c8947 */ /* 0x000fea0003800000 */
.L_x_116:
[----:B------:R-:W-:Y:S02]  /*22d0*/  ISETP.NE.AND P0, PT, R11, 0x6d, PT ;  /* 0x0000006d0b00780c */ /* 0x000fe40003f05270 */
[----:B------:R-:W-:-:S11]  /*22e0*/  LOP3.LUT R10, R10, 0x800, RZ, 0xfc, !PT ;  /* 0x000008000a0a7812 */ /* 0x000fd600078efcff */
[----:B------:R-:W-:Y:S05]  /*22f0*/  @!P0 BRA `(.L_x_118) ;  /* 0x00000000000c8947 */ /* 0x000fea0003800000 */
.L_x_117:
[----:B------:R-:W-:Y:S02]  /*2300*/  ISETP.NE.AND P0, PT, R11, 0x6e, PT ;  /* 0x0000006e0b00780c */ /* 0x000fe40003f05270 */
[----:B------:R-:W-:-:S11]  /*2310*/  LOP3.LUT R10, R10, 0x1000, RZ, 0xfc, !PT ;  /* 0x000010000a0a7812 */ /* 0x000fd600078efcff */
[----:B------:R-:W-:Y:S05]  /*2320*/  @!P0 BRA `(.L_x_119) ;  /* 0x00000000000c8947 */ /* 0x000fea0003800000 */
.L_x_118:
[----:B------:R-:W-:Y:S02]  /*2330*/  ISETP.NE.AND P0, PT, R11, 0x6f, PT ;  /* 0x0000006f0b00780c */ /* 0x000fe40003f05270 */
[----:B------:R-:W-:-:S11]  /*2340*/  LOP3.LUT R10, R10, 0x2000, RZ, 0xfc, !PT ;  /* 0x000020000a0a7812 */ /* 0x000fd600078efcff */
[----:B------:R-:W-:Y:S05]  /*2350*/  @!P0 BRA `(.L_x_120) ;  /* 0x00000000000c8947 */ /* 0x000fea0003800000 */
.L_x_119:
[----:B------:R-:W-:Y:S02]  /*2360*/  ISETP.NE.AND P0, PT, R11, 0x70, PT ;  /* 0x000000700b00780c */ /* 0x000fe40003f05270 */
[----:B------:R-:W-:-:S11]  /*2370*/  LOP3.LUT R10, R10, 0x4000, RZ, 0xfc, !PT ;  /* 0x000040000a0a7812 */ /* 0x000fd600078efcff */
[----:B------:R-:W-:Y:S05]  /*2380*/  @!P0 BRA `(.L_x_121) ;  /* 0x00000000000c8947 */ /* 0x000fea0003800000 */
.L_x_120:
[----:B------:R-:W-:Y:S02]  /*2390*/  ISETP.NE.AND P0, PT, R11, 0x71, PT ;  /* 0x000000710b00780c */ /* 0x000fe40003f05270 */
[----:B------:R-:W-:-:S11]  /*23a0*/  LOP3.LUT R10, R10, 0x8000, RZ, 0xfc, !PT ;  /* 0x000080000a0a7812 */ /* 0x000fd600078efcff */
[----:B------:R-:W-:Y:S05]  /*23b0*/  @!P0 BRA `(.L_x_122) ;  /* 0x00000000000c8947 */ /* 0x000fea0003800000 */
.L_x_121:
[----:B------:R-:W-:Y:S02]  /*23c0*/  ISETP.NE.AND P0, PT, R11, 0x72, PT ;  /* 0x000000720b00780c */ /* 0x000fe40003f05270 */
[----:B------:R-:W-:-:S11]  /*23d0*/  LOP3.LUT R10, R10, 0x10000, RZ, 0xfc, !PT ;  /* 0x000100000a0a7812 */ /* 0x000fd600078efcff */
[----:B------:R-:W-:Y:S05]  /*23e0*/  @!P0 BRA `(.L_x_123) ;  /* 0x00000000000c8947 */ /* 0x000fea0003800000 */
.L_x_122:
[----:B------:R-:W-:Y:S02]  /*23f0*/  ISETP.NE.AND P0, PT, R11, 0x73, PT ;  /* 0x000000730b00780c */ /* 0x000fe40003f05270 */
[----:B------:R-:W-:-:S11]  /*2400*/  LOP3.LUT R10, R10, 0x20000, RZ, 0xfc, !PT ;  /* 0x000200000a0a7812 */ /* 0x000fd600078efcff */
[----:B------:R-:W-:Y:S05]  /*2410*/  @!P0 BRA `(.L_x_124) ;  /* 0x00000000000c8947 */ /* 0x000fea0003800000 */
.L_x_123:
[----:B------:R-:W-:Y:S02]  /*2420*/  ISETP.NE.AND P0, PT, R11, 0x74, PT ;  /* 0x000000740b00780c */ /* 0x000fe40003f05270 */
[----:B------:R-:W-:-:S11]  /*2430*/  LOP3.LUT R10, R10, 0x40000, RZ, 0xfc, !PT ;  /* 0x000400000a0a7812 */ /* 0x000fd600078efcff */
[----:B------:R-:W-:Y:S05]  /*2440*/  @!P0 BRA `(.L_x_125) ;  /* 0x00000000000c8947 */ /* 0x000fea0003800000 */
.L_x_124:
[----:B------:R-:W-:Y:S02]  /*2450*/  ISETP.NE.AND P0, PT, R11, 0x75, PT ;  /* 0x000000750b00780c */ /* 0x000fe40003f05270 */
[----:B------:R-:W-:-:S11]  /*2460*/  LOP3.LUT R10, R10, 0x80000, RZ, 0xfc, !PT ;  /* 0x000800000a0a7812 */ /* 0x000fd600078efcff */
[----:B------:R-:W-:Y:S05]  /*2470*/  @!P0 BRA `(.L_x_126) ;  /* 0x00000000000c8947 */ /* 0x000fea0003800000 */
.L_x_125:
[----:B------:R-:W-:Y:S02]  /*2480*/  ISETP.NE.AND P0, PT, R11, 0x76, PT ;  /* 0x000000760b00780c */ /* 0x000fe40003f05270 */
[----:B------:R-:W-:-:S11]  /*2490*/  LOP3.LUT R10, R10, 0x100000, RZ, 0xfc, !PT ;  /* 0x001000000a0a7812 */ /* 0x000fd600078efcff */
[----:B------:R-:W-:Y:S05]  /*24a0*/  @!P0 BRA `(.L_x_127) ;  /* 0x00000000000c8947 */ /* 0x000fea0003800000 */
.L_x_126:
[----:B------:R-:W-:Y:S02]  /*24b0*/  ISETP.NE.AND P0, PT, R11, 0x77, PT ;  /* 0x000000770b00780c */ /* 0x000fe40003f05270 */
[----:B------:R-:W-:-:S11]  /*24c0*/  LOP3.LUT R10, R10, 0x200000, RZ, 0xfc, !PT ;  /* 0x002000000a0a7812 */ /* 0x000fd600078efcff */
[----:B------:R-:W-:Y:S05]  /*24d0*/  @!P0 BRA `(.L_x_128) ;  /* 0x00000000000c8947 */ /* 0x000fea0003800000 */
.L_x_127:
[----:B------:R-:W-:Y:S02]  /*24e0*/  ISETP.NE.AND P0, PT, R11, 0x78, PT ;  /* 0x000000780b00780c */ /* 0x000fe40003f05270 */
[----:B------:R-:W-:-:S11]  /*24f0*/  LOP3.LUT R10, R10, 0x400000, RZ, 0xfc, !PT ;  /* 0x004000000a0a7812 */ /* 0x000fd600078efcff */
[----:B------:R-:W-:Y:S05]  /*2500*/  @!P0 BRA `(.L_x_129) ;  /* 0x00000000000c8947 */ /* 0x000fea0003800000 */
.L_x_128:
[----:B------:R-:W-:Y:S02]  /*2510*/  ISETP.NE.AND P0, PT, R11, 0x79, PT ;  /* 0x000000790b00780c */ /* 0x000fe40003f05270 */
[----:B------:R-:W-:-:S11]  /*2520*/  LOP3.LUT R10, R10, 0x800000, RZ, 0xfc, !PT ;  /* 0x008000000a0a7812 */ /* 0x000fd600078efcff */
[----:B------:R-:W-:Y:S05]  /*2530*/  @!P0 BRA `(.L_x_130) ;  /* 0x00000000000c8947 */ /* 0x000fea0003800000 */
.L_x_129:
[----:B------:R-:W-:Y:S02]  /*2540*/  ISETP.NE.AND P0, PT, R11, 0x7a, PT ;  /* 0x0000007a0b00780c */ /* 0x000fe40003f05270 */
[----:B------:R-:W-:-:S11]  /*2550*/  LOP3.LUT R10, R10, 0x1000000, RZ, 0xfc, !PT ;  /* 0x010000000a0a7812 */ /* 0x000fd600078efcff */
[----:B------:R-:W-:Y:S05]  /*2560*/  @!P0 BRA `(.L_x_131) ;  /* 0x0000000000388947 */ /* 0x000fea0003800000 */
.L_x_130:
[----:B------:R-:W-:Y:S01]  /*2570*/  LOP3.LUT R10, R10, 0x2000000, RZ, 0xfc, !PT ;  /* 0x020000000a0a7812 */ /* 0x000fe200078efcff */
[----:B------:R-:W-:Y:S06]  /*2580*/  BRA `(.L_x_131) ;  /* 0x0000000000307947 */ /* 0x000fec0003800000 */
.L_x_105:
[----:B------:R-:W-:Y:S01]  /*2590*/  PRMT R10, R11, 0x8880, RZ ;  /* 0x000088800b0a7816 */ /* 0x000fe200000000ff */
[----:B------:R-:W-:-:S04]  /*25a0*/  IMAD.MOV.U32 R11, RZ, RZ, 0x1 ;  /* 0x00000001ff0b7424 */ /* 0x000fc800078e00ff */
[----:B------:R-:W-:-:S05]  /*25b0*/  VIADD R10, R10, 0xffffff9f ;  /* 0xffffff9f0a0a7836 */ /* 0x000fca0000000000 */
[----:B------:R-:W-:Y:S01]  /*25c0*/  SHF.L.U32 R10, R11, R10, RZ ;  /* 0x0000000a0b0a7219 */ /* 0x000fe200000006ff */
[----:B------:R-:W-:Y:S06]  /*25d0*/  BRA `(.L_x_131) ;  /* 0x00000000001c7947 */ /* 0x000fec0003800000 */
.L_x_104:
[----:B------:R-:W4:Y:S01]  /*25e0*/  LDL.U8 R17, [R4+-0x61] ;  /* 0xffff9f0004117983 */ /* 0x000f220000100000 */
[----:B------:R-:W-:Y:S01]  /*25f0*/  PRMT R10, R11, 0x8880, RZ ;  /* 0x000088800b0a7816 */ /* 0x000fe200000000ff */
[----:B------:R-:W-:-:S04]  /*2600*/  IMAD.MOV.U32 R11, RZ, RZ, 0x1 ;  /* 0x00000001ff0b7424 */ /* 0x000fc800078e00ff */
[----:B------:R-:W-:-:S05]  /*2610*/  VIADD R10, R10, 0xffffff9f ;  /* 0xffffff9f0a0a7836 */ /* 0x000fca0000000000 */
[----:B------:R-:W-:Y:S01]  /*2620*/  SHF.L.U32 R10, R11, R10, RZ ;  /* 0x0000000a0b0a7219 */ /* 0x000fe200000006ff */
[----:B----4-:R-:W-:-:S05]  /*2630*/  VIADD R17, R17, 0x1 ;  /* 0x0000000111117836 */ /* 0x010fca0000000000 */
[----:B------:R1:W-:Y:S02]  /*2640*/  STL.U8 [R4+-0x61], R17 ;  /* 0xffff9f1104007387 */ /* 0x0003e40000100000 */
.L_x_131:
[----:B------:R-:W-:Y:S05]  /*2650*/  BSYNC.RECONVERGENT B1 ;  /* 0x0000000000017941 */ /* 0x000fea0003800200 */
.L_x_103:
[----:B------:R-:W-:Y:S01]  /*2660*/  PRMT R11, R3, 0x9910, RZ ;  /* 0x00009910030b7816 */ /* 0x000fe200000000ff */
[----:B------:R-:W-:Y:S01]  /*2670*/  BSSY.RECONVERGENT B1, `(.L_x_132) ;  /* 0x0000065000017945 */ /* 0x000fe20003800200 */
[----:B------:R-:W-:Y:S02]  /*2680*/  IMAD.IADD R2, R1, 0x1, R2 ;  /* 0x0000000101027824 */ /* 0x000fe400078e0202 */
[----:B------:R-:W-:-:S13]  /*2690*/  ISETP.NE.AND P0, PT, R11, 0x1, PT ;  /* 0x000000010b00780c */ /* 0x000fda0003f05270 */
[----:B------:R-:W-:Y:S05]  /*26a0*/  @!P0 BRA `(.L_x_133) ;  /* 0x0000000400688947 */ /* 0x000fea0003800000 */
[----:B------:R-:W-:-:S13]  /*26b0*/  ISETP.NE.AND P0, PT, R11, 0x2, PT ;  /* 0x000000020b00780c */ /* 0x000fda0003f05270 */
[----:B------:R-:W-:Y:S05]  /*26c0*/  @P0 BRA `(.L_x_134) ;  /* 0x00000004004c0947 */ /* 0x000fea0003800000 */
        /* <DEDUP_REMOVED lines=10> */
.L_x_135:
[----:B------:R-:W-:-:S13]  /*2770*/  ISETP.NE.AND P0, PT, R12, 0x63, PT ;  /* 0x000000630c00780c */ /* 0x000fda0003f05270 */
[----:B------:R-:W-:Y:S05]  /*2780*/  @!P0 BRA `(.L_x_137) ;  /* 0x00000000000c8947 */ /* 0x000fea0003800000 */
.L_x_136:
[----:B------:R-:W-:Y:S02]  /*2790*/  ISETP.NE.AND P0, PT, R12, 0x64, PT ;  /* 0x000000640c00780c */ /* 0x000fe40003f05270 */
[----:B------:R-:W-:-:S11]  /*27a0*/  LOP3.LUT R11, R11, 0x4, RZ, 0xfc, !PT ;  /* 0x000000040b0b7812 */ /* 0x000fd600078efcff */
[----:B------:R-:W-:Y:S05]  /*27b0*/  @!P0 BRA `(.L_x_138) ;  /* 0x00000000000c8947 */ /* 0x000fea0003800000 */
.L_x_137:
[----:B------:R-:W-:Y:S02]  /*27c0*/  ISETP.NE.AND P0, PT, R12, 0x65, PT ;  /* 0x000000650c00780c */ /* 0x000fe40003f05270 */
[----:B------:R-:W-:-:S11]  /*27d0*/  LOP3.LUT R11, R11, 0x8, RZ, 0xfc, !PT ;  /* 0x000000080b0b7812 */ /* 0x000fd600078efcff */
[----:B------:R-:W-:Y:S05]  /*27e0*/  @!P0 BRA `(.L_x_139) ;  /* 0x00000000000c8947 */ /* 0x000fea0003800000 */
.L_x_138:
[----:B------:R-:W-:Y:S02]  /*27f0*/  ISETP.NE.AND P0, PT, R12, 0x66, PT ;  /* 0x000000660c00780c */ /* 0x000fe40003f05270 */
[----:B------:R-:W-:-:S11]  /*2800*/  LOP3.LUT R11, R11, 0x10, RZ, 0xfc, !PT ;  /* 0x000000100b0b7812 */ /* 0x000fd600078efcff */
[----:B------:R-:W-:Y:S05]  /*2810*/  @!P0 BRA `(.L_x_140) ;  /* 0x00000000000c8947 */ /* 0x000fea0003800000 */
.L_x_139:
[----:B------:R-:W-:Y:S02]  /*2820*/  ISETP.NE.AND P0, PT, R12, 0x67, PT ;  /* 0x000000670c00780c */ /* 0x000fe40003f05270 */
[----:B------:R-:W-:-:S11]  /*2830*/  LOP3.LUT R11, R11, 0x20, RZ, 0xfc, !PT ;  /* 0x000000200b0b7812 */ /* 0x000fd600078efcff */
[----:B------:R-:W-:Y:S05]  /*2840*/  @!P0 BRA `(.L_x_141) ;  /* 0x00000000000c8947 */ /* 0x000fea0003800000 */
.L_x_140:
[----:B------:R-:W-:Y:S02]  /*2850*/  ISETP.NE.AND P0, PT, R12, 0x68, PT ;  /* 0x000000680c00780c */ /* 0x000fe40003f05270 */
[----:B------:R-:W-:-:S11]  /*2860*/  LOP3.LUT R11, R11, 0x40, RZ, 0xfc, !PT ;  /* 0x000000400b0b7812 */ /* 0x000fd600078efcff */
[----:B------:R-:W-:Y:S05]  /*2870*/  @!P0 BRA `(.L_x_142) ;  /* 0x00000000000c8947 */ /* 0x000fea0003800000 */
.L_x_141:
[----:B------:R-:W-:Y:S02]  /*2880*/  ISETP.NE.AND P0, PT, R12, 0x69, PT ;  /* 0x000000690c00780c */ /* 0x000fe40003f05270 */
[----:B------:R-:W-:-:S11]  /*2890*/  LOP3.LUT R11, R11, 0x80, RZ, 0xfc, !PT ;  /* 0x000000800b0b7812 */ /* 0x000fd600078efcff */
[----:B------:R-:W-:Y:S05]  /*28a0*/  @!P0 BRA `(.L_x_143) ;  /* 0x00000000000c8947 */ /* 0x000fea0003800000 */
.L_x_142:
[----:B------:R-:W-:Y:S02]  /*28b0*/  ISETP.NE.AND P0, PT, R12, 0x6a, PT ;  /* 0x0000006a0c00780c */ /* 0x000fe40003f05270 */
[----:B------:R-:W-:-:S11]  /*28c0*/  LOP3.LUT R11, R11, 0x100, RZ, 0xfc, !PT ;  /* 0x000001000b0b7812 */ /* 0x000fd600078efcff */
[----:B------:R-:W-:Y:S05]  /*28d0*/  @!P0 BRA `(.L_x_144) ;  /* 0x00000000000c8947 */ /* 0x000fea0003800000 */
.L_x_143:
[----:B------:R-:W-:Y:S02]  /*28e0*/  ISETP.NE.AND P0, PT, R12, 0x6b, PT ;  /* 0x0000006b0c00780c */ /* 0x000fe40003f05270 */
[----:B------:R-:W-:-:S11]  /*28f0*/  LOP3.LUT R11, R11, 0x200, RZ, 0xfc, !PT ;  /* 0x000002000b0b7812 */ /* 0x000fd600078efcff */
[----:B------:R-:W-:Y:S05]  /*2900*/  @!P0 BRA `(.L_x_145) ;  /* 0x00000000000c8947 */ /* 0x000fea0003800000 */
.L_x_144:
[----:B------:R-:W-:Y:S02]  /*2910*/  ISETP.NE.AND P0, PT, R12, 0x6c, PT ;  /* 0x0000006c0c00780c */ /* 0x000fe40003f05270 */
[----:B------:R-:W-:-:S11]  /*2920*/  LOP3.LUT R11, R11, 0x400, RZ, 0xfc, !PT ;  /* 0x000004000b0b7812 */ /* 0x000fd600078efcff */
[----:B------:R-:W-:Y:S05]  /*2930*/  @!P0 BRA `(.L_x_146) ;  /* 0x00000000000c8947 */ /* 0x000fea0003800000 */
.L_x_145:
[----:B------:R-:W-:Y:S02]  /*2940*/  ISETP.NE.AND P0, PT, R12, 0x6d, PT ;  /* 0x0000006d0c00780c */ /* 0x000fe40003f05270 */
[----:B------:R-:W-:-:S11]  /*2950*/  LOP3.LUT R11, R11, 0x800, RZ, 0xfc, !PT ;  /* 0x000008000b0b7812 */ /* 0x000fd600078efcff */
[----:B------:R-:W-:Y:S05]  /*2960*/  @!P0 BRA `(.L_x_147) ;  /* 0x00000000000c8947 */ /* 0x000fea0003800000 */
.L_x_146:
[----:B------:R-:W-:Y:S02]  /*2970*/  ISETP.NE.AND P0, PT, R12, 0x6e, PT ;  /* 0x0000006e0c00780c */ /* 0x000fe40003f05270 */
[----:B------:R-:W-:-:S11]  /*2980*/  LOP3.LUT R11, R11, 0x1000, RZ, 0xfc, !PT ;  /* 0x000010000b0b7812 */ /* 0x000fd600078efcff */
[----:B------:R-:W-:Y:S05]  /*2990*/  @!P0 BRA `(.L_x_148) ;  /* 0x00000000000c8947 */ /* 0x000fea0003800000 */
.L_x_147:
[----:B------:R-:W-:Y:S02]  /*29a0*/  ISETP.NE.AND P0, PT, R12, 0x6f, PT ;  /* 0x0000006f0c00780c */ /* 0x000fe40003f05270 */
[----:B------:R-:W-:-:S11]  /*29b0*/  LOP3.LUT R11, R11, 0x2000, RZ, 0xfc, !PT ;  /* 0x000020000b0b7812 */ /* 0x000fd600078efcff */
[----:B------:R-:W-:Y:S05]  /*29c0*/  @!P0 BRA `(.L_x_149) ;  /* 0x00000000000c8947 */ /* 0x000fea0003800000 */
.L_x_148:
[----:B------:R-:W-:Y:S02]  /*29d0*/  ISETP.NE.AND P0, PT, R12, 0x70, PT ;  /* 0x000000700c00780c */ /* 0x000fe40003f05270 */
[----:B------:R-:W-:-:S11]  /*29e0*/  LOP3.LUT R11, R11, 0x4000, RZ, 0xfc, !PT ;  /* 0x000040000b0b7812 */ /* 0x000fd600078efcff */
[----:B------:R-:W-:Y:S05]  /*29f0*/  @!P0 BRA `(.L_x_150) ;  /* 0x00000000000c8947 */ /* 0x000fea0003800000 */
.L_x_149:
[----:B------:R-:W-:Y:S02]  /*2a00*/  ISETP.NE.AND P0, PT, R12, 0x71, PT ;  /* 0x000000710c00780c */ /* 0x000fe40003f05270 */
[----:B------:R-:W-:-:S11]  /*2a10*/  LOP3.LUT R11, R11, 0x8000, RZ, 0xfc, !PT ;  /* 0x000080000b0b7812 */ /* 0x000fd600078efcff */
[----:B------:R-:W-:Y:S05]  /*2a20*/  @!P0 BRA `(.L_x_151) ;  /* 0x00000000000c8947 */ /* 0x000fea0003800000 */
.L_x_150:
[----:B------:R-:W-:Y:S02]  /*2a30*/  ISETP.NE.AND P0, PT, R12, 0x72, PT ;  /* 0x000000720c00780c */ /* 0x000fe40003f05270 */
[----:B------:R-:W-:-:S11]  /*2a40*/  LOP3.LUT R11, R11, 0x10000, RZ, 0xfc, !PT ;  /* 0x000100000b0b7812 */ /* 0x000fd600078efcff */
[----:B------:R-:W-:Y:S05]  /*2a50*/  @!P0 BRA `(.L_x_152) ;  /* 0x00000000000c8947 */ /* 0x000fea0003800000 */
.L_x_151:
[----:B------:R-:W-:Y:S02]  /*2a60*/  ISETP.NE.AND P0, PT, R12, 0x73, PT ;  /* 0x000000730c00780c */ /* 0x000fe40003f05270 */
[----:B------:R-:W-:-:S11]  /*2a70*/  LOP3.LUT R11, R11, 0x20000, RZ, 0xfc, !PT ;  /* 0x000200000b0b7812 */ /* 0x000fd600078efcff */
[----:B------:R-:W-:Y:S05]  /*2a80*/  @!P0 BRA `(.L_x_153) ;  /* 0x00000000000c8947 */ /* 0x000fea0003800000 */
.L_x_152:
[----:B------:R-:W-:Y:S02]  /*2a90*/  ISETP.NE.AND P0, PT, R12, 0x74, PT ;  /* 0x000000740c00780c */ /* 0x000fe40003f05270 */
[----:B------:R-:W-:-:S11]  /*2aa0*/  LOP3.LUT R11, R11, 0x40000, RZ, 0xfc, !PT ;  /* 0x000400000b0b7812 */ /* 0x000fd600078efcff */
[----:B------:R-:W-:Y:S05]  /*2ab0*/  @!P0 BRA `(.L_x_154) ;  /* 0x00000000000c8947 */ /* 0x000fea0003800000 */
.L_x_153:
[----:B------:R-:W-:Y:S02]  /*2ac0*/  ISETP.NE.AND P0, PT, R12, 0x75, PT ;  /* 0x000000750c00780c */ /* 0x000fe40003f05270 */
[----:B------:R-:W-:-:S11]  /*2ad0*/  LOP3.LUT R11, R11, 0x80000, RZ, 0xfc, !PT ;  /* 0x000800000b0b7812 */ /* 0x000fd600078efcff */
[----:B------:R-:W-:Y:S05]  /*2ae0*/  @!P0 BRA `(.L_x_155) ;  /* 0x00000000000c8947 */ /* 0x000fea0003800000 */
.L_x_154:
[----:B------:R-:W-:Y:S02]  /*2af0*/  ISETP.NE.AND P0, PT, R12, 0x76, PT ;  /* 0x000000760c00780c */ /* 0x000fe40003f05270 */
[----:B------:R-:W-:-:S11]  /*2b00*/  LOP3.LUT R11, R11, 0x100000, RZ, 0xfc, !PT ;  /* 0x001000000b0b7812 */ /* 0x000fd600078efcff */
[----:B------:R-:W-:Y:S05]  /*2b10*/  @!P0 BRA `(.L_x_156) ;  /* 0x00000000000c8947 */ /* 0x000fea0003800000 */
.L_x_155:
[----:B------:R-:W-:Y:S02]  /*2b20*/  ISETP.NE.AND P0, PT, R12, 0x77, PT ;  /* 0x000000770c00780c */ /* 0x000fe40003f05270 */
[----:B------:R-:W-:-:S11]  /*2b30*/  LOP3.LUT R11, R11, 0x200000, RZ, 0xfc, !PT ;  /* 0x002000000b0b7812 */ /* 0x000fd600078efcff */
[----:B------:R-:W-:Y:S05]  /*2b40*/  @!P0 BRA `(.L_x_157) ;  /* 0x00000000000c8947 */ /* 0x000fea0003800000 */
.L_x_156:
[----:B------:R-:W-:Y:S02]  /*2b50*/  ISETP.NE.AND P0, PT, R12, 0x78, PT ;  /* 0x000000780c00780c */ /* 0x000fe40003f05270 */
[----:B------:R-:W-:-:S11]  /*2b60*/  LOP3.LUT R11, R11, 0x400000, RZ, 0xfc, !PT ;  /* 0x004000000b0b7812 */ /* 0x000fd600078efcff */
[----:B------:R-:W-:Y:S05]  /*2b70*/  @!P0 BRA `(.L_x_158) ;  /* 0x00000000000c8947 */ /* 0x000fea0003800000 */
.L_x_157:
[----:B------:R-:W-:Y:S02]  /*2b80*/  ISETP.NE.AND P0, PT, R12, 0x79, PT ;  /* 0x000000790c00780c */ /* 0x000fe40003f05270 */
[----:B------:R-:W-:-:S11]  /*2b90*/  LOP3.LUT R11, R11, 0x800000, RZ, 0xfc, !PT ;  /* 0x008000000b0b7812 */ /* 0x000fd600078efcff */
[----:B------:R-:W-:Y:S05]  /*2ba0*/  @!P0 BRA `(.L_x_159) ;  /* 0x00000000000c8947 */ /* 0x000fea0003800000 */
.L_x_158:
[----:B------:R-:W-:Y:S02]  /*2bb0*/  ISETP.NE.AND P0, PT, R12, 0x7a, PT ;  /* 0x0000007a0c00780c */ /* 0x000fe40003f05270 */
[----:B------:R-:W-:-:S11]  /*2bc0*/  LOP3.LUT R11, R11, 0x1000000, RZ, 0xfc, !PT ;  /* 0x010000000b0b7812 */ /* 0x000fd600078efcff */
[----:B------:R-:W-:Y:S05]  /*2bd0*/  @!P0 BRA `(.L_x_160) ;  /* 0x0000000000388947 */ /* 0x000fea0003800000 */
.L_x_159:
[----:B------:R-:W-:Y:S01]  /*2be0*/  LOP3.LUT R11, R11, 0x2000000, RZ, 0xfc, !PT ;  /* 0x020000000b0b7812 */ /* 0x000fe200078efcff */
[----:B------:R-:W-:Y:S06]  /*2bf0*/  BRA `(.L_x_160) ;  /* 0x0000000000307947 */ /* 0x000fec0003800000 */
.L_x_134:
[----:B------:R-:W-:Y:S01]  /*2c00*/  PRMT R11, R12, 0x8880, RZ ;  /* 0x000088800c0b7816 */ /* 0x000fe200000000ff */
[----:B------:R-:W-:-:S04]  /*2c10*/  IMAD.MOV.U32 R12, RZ, RZ, 0x1 ;  /* 0x00000001ff0c7424 */ /* 0x000fc800078e00ff */
[----:B------:R-:W-:-:S05]  /*2c20*/  VIADD R11, R11, 0xffffff9f ;  /* 0xffffff9f0b0b7836 */ /* 0x000fca0000000000 */
[----:B------:R-:W-:Y:S01]  /*2c30*/  SHF.L.U32 R11, R12, R11, RZ ;  /* 0x0000000b0c0b7219 */ /* 0x000fe200000006ff */
[----:B------:R-:W-:Y:S06]  /*2c40*/  BRA `(.L_x_160) ;  /* 0x00000000001c7947 */ /* 0x000fec0003800000 */
.L_x_133:
[----:B01----:R-:W4:Y:S01]  /*2c50*/  LDL.U8 R17, [R2+-0x61] ;  /* 0xffff9f0002117983 */ /* 0x003f220000100000 */
[----:B------:R-:W-:Y:S01]  /*2c60*/  PRMT R11, R12, 0x8880, RZ ;  /* 0x000088800c0b7816 */ /* 0x000fe200000000ff */
[----:B------:R-:W-:-:S04]  /*2c70*/  IMAD.MOV.U32 R12, RZ, RZ, 0x1 ;  /* 0x00000001ff0c7424 */ /* 0x000fc800078e00ff */
[----:B------:R-:W-:-:S05]  /*2c80*/  VIADD R11, R11, 0xffffff9f ;  /* 0xffffff9f0b0b7836 */ /* 0x000fca0000000000 */
[----:B------:R-:W-:Y:S01]  /*2c90*/  SHF.L.U32 R11, R12, R11, RZ ;  /* 0x0000000b0c0b7219 */ /* 0x000fe200000006ff */
[----:B----4-:R-:W-:-:S05]  /*2ca0*/  VIADD R17, R17, 0x1 ;  /* 0x0000000111117836 */ /* 0x010fca0000000000 */
[----:B------:R4:W-:Y:S02]  /*2cb0*/  STL.U8 [R2+-0x61], R17 ;  /* 0xffff9f1102007387 */ /* 0x0009e40000100000 */
.L_x_160:
[----:B------:R-:W-:Y:S05]  /*2cc0*/  BSYNC.RECONVERGENT B1 ;  /* 0x0000000000017941 */ /* 0x000fea0003800200 */
.L_x_132:
[----:B------:R-:W-:Y:S01]  /*2cd0*/  VIADD R13, R13, 0xffffffff ;  /* 0xffffffff0d0d7836 */ /* 0x000fe20000000000 */
[----:B------:R-:W5:Y:S04]  /*2ce0*/  LDCU UR4, c[0x3][URZ] ;  /* 0x00c00000ff0477ac */ /* 0x000f680008000800 */
[----:B------:R-:W-:-:S04]  /*2cf0*/  LOP3.LUT R13, R13, 0xffff, RZ, 0xc0, !PT ;  /* 0x0000ffff0d0d7812 */ /* 0x000fc800078ec0ff */
[----:B------:R-:W-:-:S13]  /*2d00*/  ISETP.GE.U32.AND P0, PT, R13, 0x2, PT ;  /* 0x000000020d00780c */ /* 0x000fda0003f06070 */
[----:B------:R-:W2:Y:S01]  /*2d10*/  @P0 LDL.U8 R12, [R19+-0x61] ;  /* 0xffff9f00130c0983 */ /* 0x000ea20000100000 */
[----:B------:R-:W-:-:S05]  /*2d20*/  VIADD R14, R14, 0xffffffff ;  /* 0xffffffff0e0e7836 */ /* 0x000fca0000000000 */
[----:B------:R-:W-:-:S04]  /*2d30*/  LOP3.LUT R14, R14, 0xffff, RZ, 0xc0, !PT ;  /* 0x0000ffff0e0e7812 */ /* 0x000fc800078ec0ff */
[----:B------:R-:W-:Y:S01]  /*2d40*/  ISETP.GE.U32.AND P1, PT, R14, 0x2, PT ;  /* 0x000000020e00780c */ /* 0x000fe20003f26070 */
[----:B------:R-:W-:-:S05]  /*2d50*/  VIADD R15, R15, 0xffffffff ;  /* 0xffffffff0f0f7836 */ /* 0x000fca0000000000 */
[----:B------:R-:W-:Y:S01]  /*2d60*/  LOP3.LUT R15, R15, 0xffff, RZ, 0xc0, !PT ;  /* 0x0000ffff0f0f7812 */ /* 0x000fe200078ec0ff */
[----:B--2---:R-:W-:Y:S06]  /*2d70*/  @P0 STL.U8 [R19+-0x47], R12 ;  /* 0xffffb90c13000387 */ /* 0x004fec0000100000 */
[----:B------:R-:W2:Y:S01]  /*2d80*/  @P1 LDL.U8 R13, [R20+-0x61] ;  /* 0xffff9f00140d1983 */ /* 0x000ea20000100000 */
[----:B------:R-:W-:-:S13]  /*2d90*/  ISETP.GE.U32.AND P0, PT, R15, 0x2, PT ;  /* 0x000000020f00780c */ /* 0x000fda0003f06070 */
[----:B01--4-:R-:W-:Y:S02]  /*2da0*/  @P0 IMAD.IADD R17, R1, 0x1, R0 ;  /* 0x0000000101110824 */ /* 0x013fe400078e0200 */
[----:B------:R-:W-:Y:S01]  /*2db0*/  VIADD R16, R16, 0xffffffff ;  /* 0xffffffff10107836 */ /* 0x000fe20000000000 */
[----:B--2---:R0:W-:Y:S04]  /*2dc0*/  @P1 STL.U8 [R20+-0x47], R13 ;  /* 0xffffb90d14001387 */ /* 0x0041e80000100000 */
[----:B------:R-:W2:Y:S01]  /*2dd0*/  @P0 LDL.U8 R0, [R17+-0x61] ;  /* 0xffff9f0011000983 */ /* 0x000ea20000100000 */
[----:B------:R-:W-:-:S04]  /*2de0*/  LOP3.LUT R16, R16, 0xffff, RZ, 0xc0, !PT ;  /* 0x0000ffff10107812 */ /* 0x000fc800078ec0ff */
[----:B------:R-:W-:Y:S01]  /*2df0*/  ISETP.GE.U32.AND P1, PT, R16, 0x2, PT ;  /* 0x000000021000780c */ /* 0x000fe20003f26070 */
[----:B------:R-:W-:-:S05]  /*2e00*/  VIADD R3, R3, 0xffffffff ;  /* 0xffffffff03037836 */ /* 0x000fca0000000000 */
[----:B------:R-:W-:Y:S01]  /*2e10*/  LOP3.LUT R3, R3, 0xffff, RZ, 0xc0, !PT ;  /* 0x0000ffff03037812 */ /* 0x000fe200078ec0ff */
[----:B--2---:R1:W-:Y:S06]  /*2e20*/  @P0 STL.U8 [R17+-0x47], R0 ;  /* 0xffffb90011000387 */ /* 0x0043ec0000100000 */
[----:B------:R-:W2:Y:S01]  /*2e30*/  @P1 LDL.U8 R15, [R4+-0x61] ;  /* 0xffff9f00040f1983 */ /* 0x000ea20000100000 */
[----:B------:R-:W-:-:S03]  /*2e40*/  ISETP.GE.U32.AND P0, PT, R3, 0x2, PT ;  /* 0x000000020300780c */ /* 0x000fc60003f06070 */
[----:B--2---:R1:W-:Y:S10]  /*2e50*/  @P1 STL.U8 [R4+-0x47], R15 ;  /* 0xffffb90f04001387 */ /* 0x0043f40000100000 */
[----:B------:R-:W2:Y:S01]  /*2e60*/  @P0 LDL.U8 R3, [R2+-0x61] ;  /* 0xffff9f0002030983 */ /* 0x000ea20000100000 */
[----:B-----5:R-:W-:Y:S01]  /*2e70*/  UISETP.GT.AND UP0, UPT, UR4, URZ, UPT ;  /* 0x000000ff0400728c */ /* 0x020fe2000bf04270 */
[----:B0-----:R-:W-:-:S02]  /*2e80*/  IMAD.MOV.U32 R13, RZ, RZ, RZ ;  /* 0x000000ffff0d7224 */ /* 0x001fc400078e00ff */
[----:B--2---:R1:W-:Y:S06]  /*2e90*/  @P0 STL.U8 [R2+-0x47], R3 ;  /* 0xffffb90302000387 */ /* 0x0043ec0000100000 */
[----:B------:R-:W-:Y:S05]  /*2ea0*/  BRA.U !UP0, `(.L_x_1) ;  /* 0x0000000d08a47547 */ /* 0x000fea000b800000 */
[----:B------:R-:W-:Y:S01]  /*2eb0*/  UIADD3 UR4, UPT, UPT, -UR4, URZ, URZ ;  /* 0x000000ff04047290 */ /* 0x000fe2000fffe1ff */
[----:B------:R-:W-:Y:S02]  /*2ec0*/  IMAD.MOV.U32 R12, RZ, RZ, 0x6 ;  /* 0x00000006ff0c7424 */ /* 0x000fe400078e00ff */
[----:B------:R-:W-:-:S03]  /*2ed0*/  IMAD.MOV.U32 R13, RZ, RZ, RZ ;  /* 0x000000ffff0d7224 */ /* 0x000fc600078e00ff */
[----:B-1----:R-:W-:-:S07]  /*2ee0*/  IMAD.U32 R0, RZ, RZ, UR4 ;  /* 0x00000004ff007e24 */ /* 0x002fce000f8e00ff */
.L_x_163:
[----:B012-4-:R-:W0:Y:S01]  /*2ef0*/  LDC.U8 R3, c[0x3][R12+-0x2] ;  /* 0x00ffff800c037b82 */ /* 0x017e220000000000 */
[----:B------:R1:W-:Y:S01]  /*2f00*/  STL [R1+0x34], RZ ;  /* 0x000034ff01007387 */ /* 0x0003e20000100800 */
[----:B------:R-:W-:Y:S01]  /*2f10*/  VIADD R0, R0, 0x1 ;  /* 0x0000000100007836 */ /* 0x000fe20000000000 */
[----:B------:R-:W-:Y:S02]  /*2f20*/  BSSY.RECONVERGENT B1, `(.L_x_161) ;  /* 0x00000de000017945 */ /* 0x000fe40003800200 */
[----:B------:R1:W-:Y:S02]  /*2f30*/  STL.64 [R1+0x38], RZ ;  /* 0x000038ff01007387 */ /* 0x0003e40000100a00 */
[----:B------:R-:W-:Y:S02]  /*2f40*/  ISETP.NE.AND P1, PT, R0, RZ, PT ;  /* 0x000000ff0000720c */ /* 0x000fe40003f25270 */
[----:B------:R1:W-:Y:S04]  /*2f50*/  STL.64 [R1+0x40], RZ ;  /* 0x000040ff01007387 */ /* 0x0003e80000100a00 */
[----:B------:R1:W-:Y:S04]  /*2f60*/  STL [R1+0x48], RZ ;  /* 0x000048ff01007387 */ /* 0x0003e80000100800 */
[----:B------:R1:W-:Y:S01]  /*2f70*/  STL.U16 [R1+0x4c], RZ ;  /* 0x00004cff01007387 */ /* 0x0003e20000100400 */
[----:B0-----:R-:W-:-:S05]  /*2f80*/  PRMT R2, R3, 0x8880, RZ ;  /* 0x0000888003027816 */ /* 0x001fca00000000ff */
[----:B------:R-:W-:-:S05]  /*2f90*/  VIADD R2, R2, 0xffffff9f ;  /* 0xffffff9f02027836 */ /* 0x000fca0000000000 */
[----:B------:R-:W-:-:S04]  /*2fa0*/  SHF.R.U32.HI R2, RZ, R2, R5 ;  /* 0x00000002ff027219 */ /* 0x000fc80000011605 */
[----:B------:R-:W-:-:S04]  /*2fb0*/  LOP3.LUT R2, R2, 0x1, RZ, 0xc0, !PT ;  /* 0x0000000102027812 */ /* 0x000fc800078ec0ff */
[----:B------:R-:W-:Y:S01]  /*2fc0*/  ISETP.NE.U32.AND P0, PT, R2, 0x1, PT ;  /* 0x000000010200780c */ /* 0x000fe20003f05070 */
[----:B------:R-:W-:-:S12]  /*2fd0*/  IMAD.MOV.U32 R2, RZ, RZ, RZ ;  /* 0x000000ffff027224 */ /* 0x000fd800078e00ff */
[----:B-1----:R-:W-:Y:S05]  /*2fe0*/  @!P0 BRA `(.L_x_162) ;  /* 0x0000000c00448947 */ /* 0x002fea0003800000 */
[----:B------:R-:W-:-:S05]  /*2ff0*/  PRMT R4, R3, 0x8880, RZ ;  /* 0x0000888003047816 */ /* 0x000fca00000000ff */
[----:B------:R-:W-:-:S05]  /*3000*/  IMAD.IADD R14, R1, 0x1, R4 ;  /* 0x00000001010e7824 */ /* 0x000fca00078e0204 */
[----:B------:R-:W2:Y:S01]  /*3010*/  LDL.U8 R3, [R14+-0x2d] ;  /* 0xffffd3000e037983 */ /* 0x000ea20000100000 */
[----:B------:R-:W0:Y:S02]  /*3020*/  LDC.U8 R15, c[0x3][R12+-0x1] ;  /* 0x00ffffc00c0f7b82 */ /* 0x000e240000000000 */
[----:B0-----:R-:W-:-:S05]  /*3030*/  PRMT R4, R15, 0x8880, RZ ;  /* 0x000088800f047816 */ /* 0x001fca00000000ff */
[----:B------:R-:W-:-:S05]  /*3040*/  VIADD R4, R4, 0xffffff9f ;  /* 0xffffff9f04047836 */ /* 0x000fca0000000000 */
[----:B------:R-:W-:-:S04]  /*3050*/  SHF.R.U32.HI R4, RZ, R4, R9 ;  /* 0x00000004ff047219 */ /* 0x000fc80000011609 */
[----:B------:R-:W-:-:S04]  /*3060*/  LOP3.LUT R4, R4, 0x1, RZ, 0xc0, !PT ;  /* 0x0000000104047812 */ /* 0x000fc800078ec0ff */
[----:B------:R-:W-:Y:S01]  /*3070*/  ISETP.NE.U32.AND P0, PT, R4, 0x1, PT ;  /* 0x000000010400780c */ /* 0x000fe20003f05070 */
[----:B--2---:R-:W-:-:S05]  /*3080*/  VIADD R3, R3, 0x1 ;  /* 0x0000000103037836 */ /* 0x004fca0000000000 */
[----:B------:R0:W-:Y:S07]  /*3090*/  STL.U8 [R14+-0x2d], R3 ;  /* 0xffffd3030e007387 */ /* 0x0001ee0000100000 */
[----:B------:R-:W-:Y:S05]  /*30a0*/  @!P0 BRA `(.L_x_162) ;  /* 0x0000000c00148947 */ /* 0x000fea0003800000 */
[----:B------:R-:W-:-:S05]  /*30b0*/  PRMT R4, R15, 0x8880, RZ ;  /* 0x000088800f047816 */ /* 0x000fca00000000ff */
[----:B0-----:R-:W-:-:S05]  /*30c0*/  IMAD.IADD R14, R1, 0x1, R4 ;  /* 0x00000001010e7824 */ /* 0x001fca00078e0204 */
        /* <DEDUP_REMOVED lines=11> */
[----:B-1----:R-:W-:-:S05]  /*3180*/  IMAD.IADD R14, R1, 0x1, R4 ;  /* 0x00000001010e7824 */ /* 0x002fca00078e0204 */
        /* <DEDUP_REMOVED lines=11> */
[----:B--2---:R-:W-:-:S05]  /*3240*/  IMAD.IADD R14, R1, 0x1, R4 ;  /* 0x00000001010e7824 */ /* 0x004fca00078e0204 */
        /* <DEDUP_REMOVED lines=11> */
[----:B------:R-:W-:-:S05]  /*3300*/  IMAD.IADD R17, R1, 0x1, R4 ;  /* 0x0000000101117824 */ /* 0x000fca00078e0204 */
[----:B----4-:R-:W2:Y:S02]  /*3310*/  LDL.U8 R3, [R17+-0x2d] ;  /* 0xffffd30011037983 */ /* 0x010ea40000100000 */
[----:B--2---:R-:W-:-:S05]  /*3320*/  VIADD R14, R3, 0x1 ;  /* 0x00000001030e7836 */ /* 0x004fca0000000000 */
[----:B------:R0:W-:Y:S04]  /*3330*/  STL.U8 [R17+-0x2d], R14 ;  /* 0xffffd30e11007387 */ /* 0x0001e80000100000 */
[----:B------:R-:W2:Y:S04]  /*3340*/  LDL.U8 R15, [R1+0x1a] ;  /* 0x00001a00010f7983 */ /* 0x000ea80000100000 */
[----:B------:R-:W2:Y:S04]  /*3350*/  LDL.U8 R4, [R1+0x34] ;  /* 0x0000340001047983 */ /* 0x000ea80000100000 */
[----:B------:R-:W4:Y:S01]  /*3360*/  LDL.U8 R3, [R1] ;  /* 0x0000000001037983 */ /* 0x000f220000100000 */
[----:B--2---:R-:W-:-:S04]  /*3370*/  ISETP.GT.U32.AND P0, PT, R4, R15, PT ;  /* 0x0000000f0400720c */ /* 0x004fc80003f04070 */
[----:B----4-:R-:W-:-:S13]  /*3380*/  ISETP.LT.U32.OR P0, PT, R4, R3, P0 ;  /* 0x000000030400720c */ /* 0x010fda0000701470 */
[----:B0-----:R-:W-:Y:S05]  /*3390*/  @P0 BRA `(.L_x_162) ;  /* 0x0000000800580947 */ /* 0x001fea0003800000 */
[----:B------:R-:W2:Y:S04]  /*33a0*/  LDL.U8 R15, [R1+0x1b] ;  /* 0x00001b00010f7983 */ /* 0x000ea80000100000 */
[----:B------:R-:W2:Y:S04]  /*33b0*/  LDL.U8 R4, [R1+0x35] ;  /* 0x0000350001047983 */ /* 0x000ea80000100000 */
[----:B------:R-:W4:Y:S01]  /*33c0*/  LDL.U8 R3, [R1+0x1] ;  /* 0x0000010001037983 */ /* 0x000f220000100000 */
[----:B--2---:R-:W-:-:S04]  /*33d0*/  ISETP.GT.U32.AND P0, PT, R4, R15, PT ;  /* 0x0000000f0400720c */ /* 0x004fc80003f04070 */
[----:B----4-:R-:W-:-:S13]  /*33e0*/  ISETP.LT.U32.OR P0, PT, R4, R3, P0 ;  /* 0x000000030400720c */ /* 0x010fda0000701470 */
[----:B------:R-:W-:Y:S05]  /*33f0*/  @P0 BRA `(.L_x_162) ;  /* 0x0000000800400947 */ /* 0x000fea0003800000 */
        /* <DEDUP_REMOVED lines=142> */
[----:B----4-:R-:W-:-:S04]  /*3ce0*/  ISETP.GE.U32.AND P0, PT, R3, R2, !P0 ;  /* 0x000000020300720c */ /* 0x010fc80004706070 */
[----:B------:R-:W-:-:S09]  /*3cf0*/  SEL R2, RZ, 0x1, !P0 ;  /* 0x00000001ff027807 */ /* 0x000fd20004000000 */
.L_x_162:
[----:B------:R-:W-:Y:S05]  /*3d00*/  BSYNC.RECONVERGENT B1 ;  /* 0x0000000000017941 */ /* 0x000fea0003800200 */
.L_x_161:
[----:B------:R-:W-:Y:S02]  /*3d10*/  IMAD.IADD R13, R2, 0x1, R13 ;  /* 0x00000001020d7824 */ /* 0x000fe400078e020d */
[----:B------:R-:W-:Y:S01]  /*3d20*/  VIADD R12, R12, 0x5 ;  /* 0x000000050c0c7836 */ /* 0x000fe20000000000 */
[----:B------:R-:W-:Y:S06]  /*3d30*/  @P1 BRA `(.L_x_163) ;  /* 0xfffffff0006c1947 */ /* 0x000fec000383ffff */
.L_x_1:
[----:B0-----:R-:W-:Y:S05]  /*3d40*/  BSYNC.RECONVERGENT B0 ;  /* 0x0000000000007941 */ /* 0x001fea0003800200 */
.L_x_0:
[----:B-12-4-:R-:W0:Y:S01]  /*3d50*/  LDC.64 R2, c[0x0][0x380] ;  /* 0x0000e000ff027b82 */ /* 0x016e220000000a00 */
[----:B------:R-:W-:-:S04]  /*3d60*/  IMAD R7, R8, 0x905, R7 ;  /* 0x0000090508077824 */ /* 0x000fc800078e0207 */
[----:B0-----:R-:W-:-:S05]  /*3d70*/  IMAD.WIDE R2, R7, 0x4, R2 ;  /* 0x0000000407027825 */ /* 0x001fca00078e0202 */
[----:B------:R-:W-:Y:S01]  /*3d80*/  STG.E desc[UR6][R2.64], R13 ;  /* 0x0000000d02007986 */ /* 0x000fe2000c101906 */
[----:B------:R-:W-:Y:S05]  /*3d90*/  EXIT ;  /* 0x000000000000794d */ /* 0x000fea0003800000 */
.L_x_164:
[----:B------:R-:W-:-:S00]  /*3da0*/  BRA `(.L_x_164) ;  /* 0xfffffffc00fc7947 */ /* 0x000fc0000383ffff */
[----:B------:R-:W-:-:S00]  /*3db0*/  NOP ;  /* 0x0000000000007918 */ /* 0x000fc00000000000 */
        /* <DEDUP_REMOVED lines=12> */
.L_x_165:


//--------------------- .nv.shared.reserved.0     --------------------------
	.section	.nv.shared.reserved.0,"aw",@nobits
	.weak		__nv_reservedSMEM_offset_0_alias
	.size		__nv_reservedSMEM_offset_0_alias, 0, 64
	.other		__nv_reservedSMEM_offset_0_alias,@"STO_CUDA_RESERVED_SHARED STV_DEFAULT"
__nv_reservedSMEM_offset_0_alias:
	.zero		0
	.zero		64


//--------------------- .nv.constant0._Z14g_calc_lengthsPi --------------------------
	.section	.nv.constant0._Z14g_calc_lengthsPi,"a",@progbits
	.sectionflags	@""
	.align	4
.nv.constant0._Z14g_calc_lengthsPi:
	.zero		904


//--------------------- SYMBOLS --------------------------

	.type		.nv.reservedSmem.offset0,@object
	.size		.nv.reservedSmem.offset0,0x4
